//
// Generated by NVIDIA NVVM Compiler
//
// Compiler Build ID: CL-36424714
// Cuda compilation tools, release 13.0, V13.0.88
// Based on NVVM 20.0.0
//

.version 9.0
.target sm_100
.address_size 64

	// .globl	_Z16backprojectPixeliiPfPKfS1_i
.global .align 4 .f32 MAX_FLOAT32 = 0f7F7FFF8B;
.global .align 4 .f32 MIN_FLOAT32 = 0fFF7FFF8B;
.global .align 4 .f32 EPS_FLOAT32 = 0f2580000F;

.visible .entry _Z16backprojectPixeliiPfPKfS1_i(
	.param .u32 _Z16backprojectPixeliiPfPKfS1_i_param_0,
	.param .u32 _Z16backprojectPixeliiPfPKfS1_i_param_1,
	.param .u64 .ptr .align 1 _Z16backprojectPixeliiPfPKfS1_i_param_2,
	.param .u64 .ptr .align 1 _Z16backprojectPixeliiPfPKfS1_i_param_3,
	.param .u64 .ptr .align 1 _Z16backprojectPixeliiPfPKfS1_i_param_4,
	.param .u32 _Z16backprojectPixeliiPfPKfS1_i_param_5
)
{
	.reg .pred 	%p<2>;
	.reg .b32 	%r<19>;
	.reg .b32 	%f<49>;
	.reg .b64 	%rd<9>;

	ld.param.u32 	%r4, [_Z16backprojectPixeliiPfPKfS1_i_param_0];
	ld.param.u32 	%r2, [_Z16backprojectPixeliiPfPKfS1_i_param_1];
	ld.param.u64 	%rd1, [_Z16backprojectPixeliiPfPKfS1_i_param_2];
	ld.param.u64 	%rd2, [_Z16backprojectPixeliiPfPKfS1_i_param_3];
	ld.param.u64 	%rd3, [_Z16backprojectPixeliiPfPKfS1_i_param_4];
	ld.param.u32 	%r3, [_Z16backprojectPixeliiPfPKfS1_i_param_5];
	mov.u32 	%r5, %ctaid.x;
	mov.u32 	%r6, %ctaid.y;
	mov.u32 	%r7, %nctaid.x;
	mad.lo.s32 	%r8, %r6, %r7, %r5;
	mov.u32 	%r9, %ntid.x;
	mov.u32 	%r10, %ntid.y;
	mov.u32 	%r11, %tid.y;
	mov.u32 	%r12, %tid.x;
	mad.lo.s32 	%r13, %r8, %r10, %r11;
	mad.lo.s32 	%r1, %r13, %r9, %r12;
	mul.lo.s32 	%r14, %r2, %r4;
	setp.ge.s32 	%p1, %r1, %r14;
	@%p1 bra 	$L__BB0_2;
	div.s32 	%r15, %r1, %r2;
	cvta.to.global.u64 	%rd4, %rd3;
	cvta.to.global.u64 	%rd5, %rd2;
	cvta.to.global.u64 	%rd6, %rd1;
	cvt.rn.f32.s32 	%f1, %r3;
	ld.global.f32 	%f2, [%rd4];
	cvt.rn.f32.s32 	%f3, %r15;
	ld.global.f32 	%f4, [%rd4+4];
	mul.lo.s32 	%r16, %r15, %r2;
	sub.s32 	%r17, %r1, %r16;
	cvt.rn.f32.s32 	%f5, %r17;
	mul.f32 	%f6, %f4, %f5;
	fma.rn.f32 	%f7, %f2, %f3, %f6;
	ld.global.f32 	%f8, [%rd4+8];
	add.f32 	%f9, %f8, %f7;
	mul.f32 	%f10, %f9, %f1;
	ld.global.f32 	%f11, [%rd4+12];
	ld.global.f32 	%f12, [%rd4+16];
	mul.f32 	%f13, %f12, %f5;
	fma.rn.f32 	%f14, %f11, %f3, %f13;
	ld.global.f32 	%f15, [%rd4+20];
	add.f32 	%f16, %f15, %f14;
	mul.f32 	%f17, %f16, %f1;
	ld.global.f32 	%f18, [%rd4+24];
	ld.global.f32 	%f19, [%rd4+28];
	mul.f32 	%f20, %f19, %f5;
	fma.rn.f32 	%f21, %f18, %f3, %f20;
	ld.global.f32 	%f22, [%rd4+32];
	add.f32 	%f23, %f22, %f21;
	mul.f32 	%f24, %f23, %f1;
	ld.global.f32 	%f25, [%rd5];
	ld.global.f32 	%f26, [%rd5+4];
	mul.f32 	%f27, %f17, %f26;
	fma.rn.f32 	%f28, %f10, %f25, %f27;
	ld.global.f32 	%f29, [%rd5+8];
	fma.rn.f32 	%f30, %f29, %f24, %f28;
	ld.global.f32 	%f31, [%rd5+12];
	add.f32 	%f32, %f31, %f30;
	mul.lo.s32 	%r18, %r1, 3;
	mul.wide.s32 	%rd7, %r18, 4;
	add.s64 	%rd8, %rd6, %rd7;
	st.global.f32 	[%rd8], %f32;
	ld.global.f32 	%f33, [%rd5+16];
	ld.global.f32 	%f34, [%rd5+20];
	mul.f32 	%f35, %f17, %f34;
	fma.rn.f32 	%f36, %f10, %f33, %f35;
	ld.global.f32 	%f37, [%rd5+24];
	fma.rn.f32 	%f38, %f24, %f37, %f36;
	ld.global.f32 	%f39, [%rd5+28];
	add.f32 	%f40, %f39, %f38;
	st.global.f32 	[%rd8+4], %f40;
	ld.global.f32 	%f41, [%rd5+32];
	ld.global.f32 	%f42, [%rd5+36];
	mul.f32 	%f43, %f17, %f42;
	fma.rn.f32 	%f44, %f10, %f41, %f43;
	ld.global.f32 	%f45, [%rd5+40];
	fma.rn.f32 	%f46, %f24, %f45, %f44;
	ld.global.f32 	%f47, [%rd5+44];
	add.f32 	%f48, %f47, %f46;
	st.global.f32 	[%rd8+8], %f48;
$L__BB0_2:
	ret;

}
	// .globl	_Z8traceRayPKfS0_PfS0_S0_PKiS0_ii
.visible .entry _Z8traceRayPKfS0_PfS0_S0_PKiS0_ii(
	.param .u64 .ptr .align 1 _Z8traceRayPKfS0_PfS0_S0_PKiS0_ii_param_0,
	.param .u64 .ptr .align 1 _Z8traceRayPKfS0_PfS0_S0_PKiS0_ii_param_1,
	.param .u64 .ptr .align 1 _Z8traceRayPKfS0_PfS0_S0_PKiS0_ii_param_2,
	.param .u64 .ptr .align 1 _Z8traceRayPKfS0_PfS0_S0_PKiS0_ii_param_3,
	.param .u64 .ptr .align 1 _Z8traceRayPKfS0_PfS0_S0_PKiS0_ii_param_4,
	.param .u64 .ptr .align 1 _Z8traceRayPKfS0_PfS0_S0_PKiS0_ii_param_5,
	.param .u64 .ptr .align 1 _Z8traceRayPKfS0_PfS0_S0_PKiS0_ii_param_6,
	.param .u32 _Z8traceRayPKfS0_PfS0_S0_PKiS0_ii_param_7,
	.param .u32 _Z8traceRayPKfS0_PfS0_S0_PKiS0_ii_param_8
)
{
	.reg .pred 	%p<49>;
	.reg .b32 	%r<68>;
	.reg .b32 	%f<213>;
	.reg .b64 	%rd<40>;
	.reg .b64 	%fd<27>;

	ld.param.u32 	%r32, [_Z8traceRayPKfS0_PfS0_S0_PKiS0_ii_param_7];
	ld.param.u32 	%r33, [_Z8traceRayPKfS0_PfS0_S0_PKiS0_ii_param_8];
	mov.u32 	%r34, %ctaid.x;
	mov.u32 	%r35, %ctaid.y;
	mov.u32 	%r36, %nctaid.x;
	mad.lo.s32 	%r37, %r35, %r36, %r34;
	mov.u32 	%r38, %ntid.x;
	mov.u32 	%r39, %ntid.y;
	mov.u32 	%r40, %tid.y;
	mov.u32 	%r41, %tid.x;
	mad.lo.s32 	%r42, %r37, %r39, %r40;
	mad.lo.s32 	%r1, %r42, %r38, %r41;
	mul.lo.s32 	%r43, %r33, %r32;
	setp.ge.s32 	%p1, %r1, %r43;
	@%p1 bra 	$L__BB1_51;
	ld.param.u64 	%rd39, [_Z8traceRayPKfS0_PfS0_S0_PKiS0_ii_param_6];
	ld.param.u64 	%rd38, [_Z8traceRayPKfS0_PfS0_S0_PKiS0_ii_param_5];
	ld.param.u64 	%rd37, [_Z8traceRayPKfS0_PfS0_S0_PKiS0_ii_param_4];
	ld.param.u64 	%rd32, [_Z8traceRayPKfS0_PfS0_S0_PKiS0_ii_param_1];
	ld.param.u64 	%rd31, [_Z8traceRayPKfS0_PfS0_S0_PKiS0_ii_param_0];
	cvta.to.global.u64 	%rd9, %rd32;
	cvta.to.global.u64 	%rd10, %rd37;
	cvta.to.global.u64 	%rd11, %rd31;
	cvta.to.global.u64 	%rd12, %rd38;
	cvta.to.global.u64 	%rd13, %rd39;
	mul.lo.s32 	%r44, %r1, 3;
	mul.wide.s32 	%rd14, %r44, 4;
	add.s64 	%rd15, %rd9, %rd14;
	ld.global.f32 	%f1, [%rd15];
	ld.global.f32 	%f2, [%rd15+4];
	ld.global.f32 	%f3, [%rd15+8];
	ld.global.f32 	%f4, [%rd10];
	ld.global.f32 	%f5, [%rd10+4];
	ld.global.f32 	%f6, [%rd10+8];
	ld.global.f32 	%f7, [%rd11];
	ld.global.f32 	%f8, [%rd11+4];
	ld.global.f32 	%f9, [%rd11+8];
	ld.global.u32 	%r2, [%rd12];
	ld.global.u32 	%r3, [%rd12+4];
	ld.global.u32 	%r4, [%rd12+8];
	ld.global.f32 	%f10, [%rd13];
	ld.global.f32 	%f11, [%rd13+4];
	ld.global.f32 	%f12, [%rd13+8];
	sub.f32 	%f13, %f1, %f7;
	abs.f32 	%f72, %f13;
	setp.lt.f32 	%p2, %f72, 0f2580000F;
	mov.f32 	%f190, 0f7F7FFF8B;
	mov.f32 	%f16, 0fFF7FFF8B;
	@%p2 bra 	$L__BB1_4;
	sub.f32 	%f73, %f4, %f7;
	div.rn.f32 	%f14, %f73, %f13;
	add.s32 	%r45, %r2, -1;
	cvt.rn.f32.s32 	%f74, %r45;
	fma.rn.f32 	%f75, %f10, %f74, %f4;
	sub.f32 	%f76, %f75, %f7;
	div.rn.f32 	%f190, %f76, %f13;
	setp.leu.f32 	%p3, %f14, %f190;
	mov.f32 	%f16, %f14;
	@%p3 bra 	$L__BB1_4;
	mov.f32 	%f16, %f190;
	mov.f32 	%f190, %f14;
$L__BB1_4:
	sub.f32 	%f18, %f2, %f8;
	abs.f32 	%f79, %f18;
	setp.lt.f32 	%p4, %f79, 0f2580000F;
	mov.f32 	%f192, 0f7F7FFF8B;
	mov.f32 	%f21, 0fFF7FFF8B;
	@%p4 bra 	$L__BB1_7;
	sub.f32 	%f80, %f5, %f8;
	div.rn.f32 	%f19, %f80, %f18;
	add.s32 	%r46, %r3, -1;
	cvt.rn.f32.s32 	%f81, %r46;
	fma.rn.f32 	%f82, %f11, %f81, %f5;
	sub.f32 	%f83, %f82, %f8;
	div.rn.f32 	%f192, %f83, %f18;
	setp.leu.f32 	%p5, %f19, %f192;
	mov.f32 	%f21, %f19;
	@%p5 bra 	$L__BB1_7;
	mov.f32 	%f21, %f192;
	mov.f32 	%f192, %f19;
$L__BB1_7:
	sub.f32 	%f23, %f3, %f9;
	abs.f32 	%f86, %f23;
	setp.lt.f32 	%p6, %f86, 0f2580000F;
	mov.f32 	%f194, 0f7F7FFF8B;
	mov.f32 	%f26, 0fFF7FFF8B;
	@%p6 bra 	$L__BB1_10;
	sub.f32 	%f87, %f6, %f9;
	div.rn.f32 	%f24, %f87, %f23;
	add.s32 	%r47, %r4, -1;
	cvt.rn.f32.s32 	%f88, %r47;
	fma.rn.f32 	%f89, %f12, %f88, %f6;
	sub.f32 	%f90, %f89, %f9;
	div.rn.f32 	%f194, %f90, %f23;
	setp.leu.f32 	%p7, %f24, %f194;
	mov.f32 	%f26, %f24;
	@%p7 bra 	$L__BB1_10;
	mov.f32 	%f26, %f194;
	mov.f32 	%f194, %f24;
$L__BB1_10:
	max.f32 	%f91, %f21, %f26;
	max.f32 	%f211, %f16, %f91;
	min.f32 	%f92, %f192, %f194;
	min.f32 	%f93, %f190, %f92;
	setp.leu.f32 	%p8, %f211, %f93;
	setp.gtu.f32 	%p9, %f211, 0f00000000;
	and.pred  	%p10, %p9, %p8;
	@%p10 bra 	$L__BB1_12;
	ld.param.u64 	%rd33, [_Z8traceRayPKfS0_PfS0_S0_PKiS0_ii_param_2];
	cvta.to.global.u64 	%rd16, %rd33;
	mul.wide.s32 	%rd17, %r1, 4;
	add.s64 	%rd18, %rd16, %rd17;
	mov.b32 	%r48, 0;
	st.global.u32 	[%rd18], %r48;
	bra.uni 	$L__BB1_51;
$L__BB1_12:
	fma.rn.f32 	%f29, %f13, %f211, %f7;
	add.s32 	%r5, %r2, -1;
	cvt.rn.f32.s32 	%f94, %r5;
	fma.rn.f32 	%f95, %f10, %f94, %f4;
	setp.gt.f32 	%p11, %f29, %f95;
	setp.lt.f32 	%p12, %f29, %f4;
	or.pred  	%p13, %p11, %p12;
	@%p13 bra 	$L__BB1_15;
	add.s32 	%r6, %r3, -1;
	cvt.rn.f32.s32 	%f96, %r6;
	fma.rn.f32 	%f97, %f11, %f96, %f5;
	fma.rn.f32 	%f98, %f18, %f211, %f8;
	setp.gt.f32 	%p14, %f98, %f97;
	setp.lt.f32 	%p15, %f98, %f5;
	or.pred  	%p16, %p14, %p15;
	@%p16 bra 	$L__BB1_15;
	add.s32 	%r7, %r4, -1;
	cvt.rn.f32.s32 	%f99, %r7;
	fma.rn.f32 	%f100, %f12, %f99, %f6;
	fma.rn.f32 	%f101, %f23, %f211, %f9;
	setp.leu.f32 	%p17, %f101, %f100;
	setp.geu.f32 	%p18, %f101, %f6;
	and.pred  	%p19, %p17, %p18;
	@%p19 bra 	$L__BB1_16;
$L__BB1_15:
	ld.param.u64 	%rd35, [_Z8traceRayPKfS0_PfS0_S0_PKiS0_ii_param_2];
	cvta.to.global.u64 	%rd28, %rd35;
	mul.wide.s32 	%rd29, %r1, 4;
	add.s64 	%rd30, %rd28, %rd29;
	mov.b32 	%r58, 0;
	st.global.u32 	[%rd30], %r58;
	bra.uni 	$L__BB1_51;
$L__BB1_16:
	setp.lt.f32 	%p20, %f72, 0f2580000F;
	mov.f32 	%f207, 0f7F7FFF8B;
	@%p20 bra 	$L__BB1_24;
	setp.geu.f32 	%p21, %f7, %f1;
	@%p21 bra 	$L__BB1_21;
	sub.f32 	%f114, %f211, %f16;
	abs.f32 	%f115, %f114;
	setp.leu.f32 	%p23, %f115, 0f2580000F;
	mov.f32 	%f195, 0f3F800000;
	@%p23 bra 	$L__BB1_20;
	sub.f32 	%f116, %f29, %f4;
	div.rn.f32 	%f117, %f116, %f10;
	add.f32 	%f118, %f117, 0f3F800000;
	cvt.rmi.f32.f32 	%f119, %f118;
	cvt.rzi.s32.f32 	%r49, %f119;
	cvt.rn.f32.s32 	%f195, %r49;
$L__BB1_20:
	fma.rn.f32 	%f120, %f10, %f195, %f4;
	sub.f32 	%f121, %f120, %f7;
	div.rn.f32 	%f207, %f121, %f13;
	bra.uni 	$L__BB1_24;
$L__BB1_21:
	sub.f32 	%f104, %f211, %f16;
	abs.f32 	%f105, %f104;
	setp.leu.f32 	%p22, %f105, 0f2580000F;
	add.s32 	%r59, %r2, -2;
	@%p22 bra 	$L__BB1_23;
	sub.f32 	%f106, %f29, %f4;
	div.rn.f32 	%f107, %f106, %f10;
	add.f32 	%f108, %f107, 0fBF800000;
	cvt.rpi.f32.f32 	%f109, %f108;
	cvt.rzi.s32.f32 	%r59, %f109;
$L__BB1_23:
	cvt.rn.f32.s32 	%f110, %r59;
	fma.rn.f32 	%f111, %f10, %f110, %f4;
	sub.f32 	%f112, %f111, %f7;
	div.rn.f32 	%f207, %f112, %f13;
$L__BB1_24:
	setp.lt.f32 	%p24, %f79, 0f2580000F;
	mov.f32 	%f208, 0f7F7FFF8B;
	@%p24 bra 	$L__BB1_32;
	setp.geu.f32 	%p25, %f8, %f2;
	@%p25 bra 	$L__BB1_29;
	sub.f32 	%f135, %f211, %f21;
	abs.f32 	%f136, %f135;
	setp.leu.f32 	%p27, %f136, 0f2580000F;
	mov.f32 	%f197, 0f3F800000;
	@%p27 bra 	$L__BB1_28;
	sub.f32 	%f138, %f98, %f5;
	div.rn.f32 	%f139, %f138, %f11;
	add.f32 	%f140, %f139, 0f3F800000;
	cvt.rmi.f32.f32 	%f141, %f140;
	cvt.rzi.s32.f32 	%r50, %f141;
	cvt.rn.f32.s32 	%f197, %r50;
$L__BB1_28:
	fma.rn.f32 	%f142, %f11, %f197, %f5;
	sub.f32 	%f143, %f142, %f8;
	div.rn.f32 	%f208, %f143, %f18;
	bra.uni 	$L__BB1_32;
$L__BB1_29:
	sub.f32 	%f124, %f211, %f21;
	abs.f32 	%f125, %f124;
	setp.leu.f32 	%p26, %f125, 0f2580000F;
	add.s32 	%r60, %r3, -2;
	@%p26 bra 	$L__BB1_31;
	sub.f32 	%f127, %f98, %f5;
	div.rn.f32 	%f128, %f127, %f11;
	add.f32 	%f129, %f128, 0fBF800000;
	cvt.rpi.f32.f32 	%f130, %f129;
	cvt.rzi.s32.f32 	%r60, %f130;
$L__BB1_31:
	cvt.rn.f32.s32 	%f131, %r60;
	fma.rn.f32 	%f132, %f11, %f131, %f5;
	sub.f32 	%f133, %f132, %f8;
	div.rn.f32 	%f208, %f133, %f18;
$L__BB1_32:
	abs.f32 	%f145, %f23;
	setp.lt.f32 	%p28, %f145, 0f2580000F;
	mov.f32 	%f209, 0f7F7FFF8B;
	@%p28 bra 	$L__BB1_40;
	setp.geu.f32 	%p29, %f9, %f3;
	@%p29 bra 	$L__BB1_37;
	sub.f32 	%f157, %f211, %f26;
	abs.f32 	%f158, %f157;
	setp.leu.f32 	%p31, %f158, 0f2580000F;
	mov.f32 	%f199, 0f3F800000;
	@%p31 bra 	$L__BB1_36;
	sub.f32 	%f160, %f101, %f6;
	div.rn.f32 	%f161, %f160, %f12;
	add.f32 	%f162, %f161, 0f3F800000;
	cvt.rmi.f32.f32 	%f163, %f162;
	cvt.rzi.s32.f32 	%r51, %f163;
	cvt.rn.f32.s32 	%f199, %r51;
$L__BB1_36:
	fma.rn.f32 	%f164, %f12, %f199, %f6;
	sub.f32 	%f165, %f164, %f9;
	div.rn.f32 	%f209, %f165, %f23;
	bra.uni 	$L__BB1_40;
$L__BB1_37:
	sub.f32 	%f146, %f211, %f26;
	abs.f32 	%f147, %f146;
	setp.leu.f32 	%p30, %f147, 0f2580000F;
	add.s32 	%r61, %r4, -2;
	@%p30 bra 	$L__BB1_39;
	sub.f32 	%f149, %f101, %f6;
	div.rn.f32 	%f150, %f149, %f12;
	add.f32 	%f151, %f150, 0fBF800000;
	cvt.rpi.f32.f32 	%f152, %f151;
	cvt.rzi.s32.f32 	%r61, %f152;
$L__BB1_39:
	cvt.rn.f32.s32 	%f153, %r61;
	fma.rn.f32 	%f154, %f12, %f153, %f6;
	sub.f32 	%f155, %f154, %f9;
	div.rn.f32 	%f209, %f155, %f23;
$L__BB1_40:
	mul.f32 	%f167, %f18, %f18;
	fma.rn.f32 	%f168, %f13, %f13, %f167;
	fma.rn.f32 	%f169, %f23, %f23, %f168;
	sqrt.rn.f32 	%f45, %f169;
	min.f32 	%f170, %f208, %f209;
	min.f32 	%f201, %f207, %f170;
	cvt.f64.f32 	%fd3, %f7;
	add.f32 	%f171, %f211, %f201;
	cvt.f64.f32 	%fd4, %f171;
	mul.f64 	%fd5, %fd4, 0d3FE0000000000000;
	cvt.f64.f32 	%fd6, %f13;
	fma.rn.f64 	%fd7, %fd5, %fd6, %fd3;
	cvt.f64.f32 	%fd8, %f4;
	sub.f64 	%fd9, %fd7, %fd8;
	cvt.f64.f32 	%fd10, %f10;
	div.rn.f64 	%fd11, %fd9, %fd10;
	cvt.rmi.f64.f64 	%fd12, %fd11;
	cvt.rzi.s32.f64 	%r65, %fd12;
	cvt.f64.f32 	%fd13, %f8;
	cvt.f64.f32 	%fd14, %f18;
	fma.rn.f64 	%fd15, %fd5, %fd14, %fd13;
	cvt.f64.f32 	%fd16, %f5;
	sub.f64 	%fd1, %fd15, %fd16;
	cvt.f64.f32 	%fd17, %f9;
	cvt.f64.f32 	%fd18, %f23;
	fma.rn.f64 	%fd19, %fd5, %fd18, %fd17;
	cvt.f64.f32 	%fd20, %f6;
	sub.f64 	%fd2, %fd19, %fd20;
	setp.lt.s32 	%p32, %r65, 0;
	setp.ge.s32 	%p33, %r65, %r5;
	mov.f32 	%f212, 0f00000000;
	or.pred  	%p34, %p32, %p33;
	@%p34 bra 	$L__BB1_50;
	cvt.f64.f32 	%fd21, %f12;
	div.rn.f64 	%fd22, %fd2, %fd21;
	cvt.rmi.f64.f64 	%fd23, %fd22;
	cvt.rzi.s32.f64 	%r67, %fd23;
	cvt.f64.f32 	%fd24, %f11;
	div.rn.f64 	%fd25, %fd1, %fd24;
	cvt.rmi.f64.f64 	%fd26, %fd25;
	cvt.rzi.s32.f64 	%r66, %fd26;
	setp.lt.f32 	%p35, %f9, %f3;
	selp.b32 	%r20, 1, -1, %p35;
	abs.f32 	%f174, %f23;
	div.rn.f32 	%f47, %f12, %f174;
	setp.lt.f32 	%p36, %f8, %f2;
	selp.b32 	%r21, 1, -1, %p36;
	sub.f32 	%f175, %f2, %f8;
	abs.f32 	%f176, %f175;
	div.rn.f32 	%f48, %f11, %f176;
	setp.lt.f32 	%p37, %f7, %f1;
	selp.b32 	%r22, 1, -1, %p37;
	sub.f32 	%f177, %f1, %f7;
	abs.f32 	%f178, %f177;
	div.rn.f32 	%f49, %f10, %f178;
	mov.f32 	%f212, 0f00000000;
$L__BB1_42:
	mov.f32 	%f55, %f207;
	mov.f32 	%f54, %f208;
	mov.f32 	%f53, %f209;
	setp.lt.s32 	%p38, %r66, 0;
	setp.ge.s32 	%p39, %r66, %r6;
	or.pred  	%p40, %p38, %p39;
	@%p40 bra 	$L__BB1_50;
	setp.lt.s32 	%p41, %r67, 0;
	setp.ge.s32 	%p42, %r67, %r7;
	or.pred  	%p43, %p41, %p42;
	@%p43 bra 	$L__BB1_50;
	ld.param.u64 	%rd36, [_Z8traceRayPKfS0_PfS0_S0_PKiS0_ii_param_3];
	cvta.to.global.u64 	%rd1, %rd36;
	setp.neu.f32 	%p44, %f55, %f201;
	@%p44 bra 	$L__BB1_46;
	sub.f32 	%f185, %f55, %f211;
	mul.f32 	%f186, %f45, %f185;
	mad.lo.s32 	%r56, %r67, %r6, %r66;
	mad.lo.s32 	%r57, %r56, %r5, %r65;
	mul.wide.s32 	%rd23, %r57, 4;
	add.s64 	%rd24, %rd1, %rd23;
	ld.global.f32 	%f187, [%rd24];
	mul.f32 	%f210, %f186, %f187;
	add.s32 	%r65, %r65, %r22;
	add.f32 	%f207, %f49, %f55;
	mov.f32 	%f208, %f54;
	mov.f32 	%f209, %f53;
	mov.f32 	%f211, %f55;
	bra.uni 	$L__BB1_49;
$L__BB1_46:
	setp.neu.f32 	%p45, %f54, %f201;
	@%p45 bra 	$L__BB1_48;
	sub.f32 	%f182, %f54, %f211;
	mul.f32 	%f183, %f45, %f182;
	mad.lo.s32 	%r54, %r67, %r6, %r66;
	mad.lo.s32 	%r55, %r54, %r5, %r65;
	mul.wide.s32 	%rd21, %r55, 4;
	add.s64 	%rd22, %rd1, %rd21;
	ld.global.f32 	%f184, [%rd22];
	mul.f32 	%f210, %f183, %f184;
	add.s32 	%r66, %r66, %r21;
	add.f32 	%f208, %f48, %f54;
	mov.f32 	%f207, %f55;
	mov.f32 	%f209, %f53;
	mov.f32 	%f211, %f54;
	bra.uni 	$L__BB1_49;
$L__BB1_48:
	sub.f32 	%f179, %f53, %f211;
	mul.f32 	%f180, %f45, %f179;
	mad.lo.s32 	%r52, %r67, %r6, %r66;
	mad.lo.s32 	%r53, %r52, %r5, %r65;
	mul.wide.s32 	%rd19, %r53, 4;
	add.s64 	%rd20, %rd1, %rd19;
	ld.global.f32 	%f181, [%rd20];
	mul.f32 	%f210, %f180, %f181;
	add.s32 	%r67, %r67, %r20;
	add.f32 	%f209, %f47, %f53;
	mov.f32 	%f207, %f55;
	mov.f32 	%f208, %f54;
	mov.f32 	%f211, %f53;
$L__BB1_49:
	add.f32 	%f212, %f212, %f210;
	min.f32 	%f188, %f208, %f209;
	min.f32 	%f201, %f207, %f188;
	setp.gt.s32 	%p46, %r65, -1;
	setp.lt.s32 	%p47, %r65, %r5;
	and.pred  	%p48, %p46, %p47;
	@%p48 bra 	$L__BB1_42;
$L__BB1_50:
	ld.param.u64 	%rd34, [_Z8traceRayPKfS0_PfS0_S0_PKiS0_ii_param_2];
	cvta.to.global.u64 	%rd25, %rd34;
	mul.wide.s32 	%rd26, %r1, 4;
	add.s64 	%rd27, %rd25, %rd26;
	st.global.f32 	[%rd27], %f212;
$L__BB1_51:
	ret;

}


// ===== COMPILED SASS (sm_100) =====

	.target	sm_100

	.elftype	@"ET_EXEC"


//--------------------- .note.nv.tkinfo           --------------------------
	.section	.note.nv.tkinfo,"",@"SHT_NOTE"
	.sectionflags	@"SHF_NOTE_NV_TKINFO"
	.tkinfo
        /*0018*/ 	.word	0x00000002
        /*0030*/ 	.string	""
        /*0030*/ 	.string	"ptxas"
        /*0030*/ 	.string	"Cuda compilation tools, release 13.0, V13.0.88"
        /*0030*/ 	.string	"Build cuda_13.0.r13.0/compiler.36424714_0"
        /*0030*/ 	.string	"-arch sm_100 -m 64 "



//--------------------- .note.nv.cuinfo           --------------------------
	.section	.note.nv.cuinfo,"",@"SHT_NOTE"
	.sectionflags	@"SHF_NOTE_NV_CUINFO"
        /*0018*/ 	.short	0x0002
        /*001a*/ 	.short	0x0064
        /*001c*/ 	.short	0x0082
	.zero		2


//--------------------- .nv.info                  --------------------------
	.section	.nv.info,"",@"SHT_CUDA_INFO"
	.align	4


	//----- nvinfo : EIATTR_REGCOUNT
	.align		4
        /*0000*/ 	.byte	0x04, 0x2f
        /*0002*/ 	.short	(.L_4 - .L_3)
	.align		4
.L_3:
        /*0004*/ 	.word	index@(_Z16backprojectPixeliiPfPKfS1_i)
        /*0008*/ 	.word	0x0000001b


	//----- nvinfo : EIATTR_FRAME_SIZE
	.align		4
.L_4:
        /*000c*/ 	.byte	0x04, 0x11
        /*000e*/ 	.short	(.L_6 - .L_5)
	.align		4
.L_5:
        /*0010*/ 	.word	index@(_Z16backprojectPixeliiPfPKfS1_i)
        /*0014*/ 	.word	0x00000000


	//----- nvinfo : EIATTR_REGCOUNT
	.align		4
.L_6:
        /*0018*/ 	.byte	0x04, 0x2f
        /*001a*/ 	.short	(.L_8 - .L_7)
	.align		4
.L_7:
        /*001c*/ 	.word	index@(_Z8traceRayPKfS0_PfS0_S0_PKiS0_ii)
        /*0020*/ 	.word	0x0000002c


	//----- nvinfo : EIATTR_FRAME_SIZE
	.align		4
.L_8:
        /*0024*/ 	.byte	0x04, 0x11
        /*0026*/ 	.short	(.L_10 - .L_9)
	.align		4
.L_9:
        /*0028*/ 	.word	index@($__internal_2_$__cuda_sm3x_div_rn_noftz_f32_slowpath)
        /*002c*/ 	.word	0x00000000


	//----- nvinfo : EIATTR_FRAME_SIZE
	.align		4
.L_10:
        /*0030*/ 	.byte	0x04, 0x11
        /*0032*/ 	.short	(.L_12 - .L_11)
	.align		4
.L_11:
        /*0034*/ 	.word	index@($__internal_1_$__cuda_sm20_sqrt_rn_f32_slowpath)
        /*0038*/ 	.word	0x00000000


	//----- nvinfo : EIATTR_FRAME_SIZE
	.align		4
.L_12:
        /*003c*/ 	.byte	0x04, 0x11
        /*003e*/ 	.short	(.L_14 - .L_13)
	.align		4
.L_13:
        /*0040*/ 	.word	index@($__internal_0_$__cuda_sm20_div_rn_f64_full)
        /*0044*/ 	.word	0x00000000


	//----- nvinfo : EIATTR_FRAME_SIZE
	.align		4
.L_14:
        /*0048*/ 	.byte	0x04, 0x11
        /*004a*/ 	.short	(.L_16 - .L_15)
	.align		4
.L_15:
        /*004c*/ 	.word	index@(_Z8traceRayPKfS0_PfS0_S0_PKiS0_ii)
        /*0050*/ 	.word	0x00000000


	//----- nvinfo : EIATTR_MIN_STACK_SIZE
	.align		4
.L_16:
        /*0054*/ 	.byte	0x04, 0x12
        /*0056*/ 	.short	(.L_18 - .L_17)
	.align		4
.L_17:
        /*0058*/ 	.word	index@(_Z8traceRayPKfS0_PfS0_S0_PKiS0_ii)
        /*005c*/ 	.word	0x00000000


	//----- nvinfo : EIATTR_MIN_STACK_SIZE
	.align		4
.L_18:
        /*0060*/ 	.byte	0x04, 0x12
        /*0062*/ 	.short	(.L_20 - .L_19)
	.align		4
.L_19:
        /*0064*/ 	.word	index@(_Z16backprojectPixeliiPfPKfS1_i)
        /*0068*/ 	.word	0x00000000
.L_20:


//--------------------- .nv.compat                --------------------------
	.section	.nv.compat,"",@"SHT_CUDA_COMPAT_INFO"
	.align	4
        /*0000*/ 	.byte	0x02, 0x09, 0x00, 0x00, 0x02, 0x02, 0x01, 0x00, 0x02, 0x05, 0x05, 0x00, 0x03, 0x07, 0x01, 0x01
        /*0010*/ 	.byte	0x02, 0x03, 0x00, 0x00, 0x02, 0x06, 0x01, 0x00, 0x04, 0x0b, 0x08, 0x00, 0x01, 0x00, 0x00, 0x00
        /*0020*/ 	.byte	0x00, 0x00, 0x00, 0x00


//--------------------- .nv.info._Z8traceRayPKfS0_PfS0_S0_PKiS0_ii --------------------------
	.section	.nv.info._Z8traceRayPKfS0_PfS0_S0_PKiS0_ii,"",@"SHT_CUDA_INFO"
	.sectionflags	@""
	.align	4


	//----- nvinfo : EIATTR_CUDA_API_VERSION
	.align		4
        /*0000*/ 	.byte	0x04, 0x37
        /*0002*/ 	.short	(.L_22 - .L_21)
.L_21:
        /*0004*/ 	.word	0x00000082


	//----- nvinfo : EIATTR_KPARAM_INFO
	.align		4
.L_22:
        /*0008*/ 	.byte	0x04, 0x17
        /*000a*/ 	.short	(.L_24 - .L_23)
.L_23:
        /*000c*/ 	.word	0x00000000
        /*0010*/ 	.short	0x0008
        /*0012*/ 	.short	0x003c
        /*0014*/ 	.byte	0x00, 0xf0, 0x11, 0x00


	//----- nvinfo : EIATTR_KPARAM_INFO
	.align		4
.L_24:
        /*0018*/ 	.byte	0x04, 0x17
        /*001a*/ 	.short	(.L_26 - .L_25)
.L_25:
        /*001c*/ 	.word	0x00000000
        /*0020*/ 	.short	0x0007
        /*0022*/ 	.short	0x0038
        /*0024*/ 	.byte	0x00, 0xf0, 0x11, 0x00


	//----- nvinfo : EIATTR_KPARAM_INFO
	.align		4
.L_26:
        /*0028*/ 	.byte	0x04, 0x17
        /*002a*/ 	.short	(.L_28 - .L_27)
.L_27:
        /*002c*/ 	.word	0x00000000
        /*0030*/ 	.short	0x0006
        /*0032*/ 	.short	0x0030
        /*0034*/ 	.byte	0x00, 0xf5, 0x21, 0x00


	//----- nvinfo : EIATTR_KPARAM_INFO
	.align		4
.L_28:
        /*0038*/ 	.byte	0x04, 0x17
        /*003a*/ 	.short	(.L_30 - .L_29)
.L_29:
        /*003c*/ 	.word	0x00000000
        /*0040*/ 	.short	0x0005
        /*0042*/ 	.short	0x0028
        /*0044*/ 	.byte	0x00, 0xf5, 0x21, 0x00


	//----- nvinfo : EIATTR_KPARAM_INFO
	.align		4
.L_30:
        /*0048*/ 	.byte	0x04, 0x17
        /*004a*/ 	.short	(.L_32 - .L_31)
.L_31:
        /*004c*/ 	.word	0x00000000
        /*0050*/ 	.short	0x0004
        /*0052*/ 	.short	0x0020
        /*0054*/ 	.byte	0x00, 0xf5, 0x21, 0x00


	//----- nvinfo : EIATTR_KPARAM_INFO
	.align		4
.L_32:
        /*0058*/ 	.byte	0x04, 0x17
        /*005a*/ 	.short	(.L_34 - .L_33)
.L_33:
        /*005c*/ 	.word	0x00000000
        /*0060*/ 	.short	0x0003
        /*0062*/ 	.short	0x0018
        /*0064*/ 	.byte	0x00, 0xf5, 0x21, 0x00


	//----- nvinfo : EIATTR_KPARAM_INFO
	.align		4
.L_34:
        /*0068*/ 	.byte	0x04, 0x17
        /*006a*/ 	.short	(.L_36 - .L_35)
.L_35:
        /*006c*/ 	.word	0x00000000
        /*0070*/ 	.short	0x0002
        /*0072*/ 	.short	0x0010
        /*0074*/ 	.byte	0x00, 0xf5, 0x21, 0x00


	//----- nvinfo : EIATTR_KPARAM_INFO
	.align		4
.L_36:
        /*0078*/ 	.byte	0x04, 0x17
        /*007a*/ 	.short	(.L_38 - .L_37)
.L_37:
        /*007c*/ 	.word	0x00000000
        /*0080*/ 	.short	0x0001
        /*0082*/ 	.short	0x0008
        /*0084*/ 	.byte	0x00, 0xf5, 0x21, 0x00


	//----- nvinfo : EIATTR_KPARAM_INFO
	.align		4
.L_38:
        /*0088*/ 	.byte	0x04, 0x17
        /*008a*/ 	.short	(.L_40 - .L_39)
.L_39:
        /*008c*/ 	.word	0x00000000
        /*0090*/ 	.short	0x0000
        /*0092*/ 	.short	0x0000
        /*0094*/ 	.byte	0x00, 0xf5, 0x21, 0x00


	//----- nvinfo : EIATTR_SPARSE_MMA_MASK
	.align		4
.L_40:
        /*0098*/ 	.byte	0x03, 0x50
        /*009a*/ 	.short	0x0000


	//----- nvinfo : EIATTR_MAXREG_COUNT
	.align		4
        /*009c*/ 	.byte	0x03, 0x1b
        /*009e*/ 	.short	0x00ff


	//----- nvinfo : EIATTR_MERCURY_ISA_VERSION
	.align		4
        /*00a0*/ 	.byte	0x03, 0x5f
        /*00a2*/ 	.short	0x0101


	//----- nvinfo : EIATTR_VRC_CTA_INIT_COUNT
	.align		4
        /*00a4*/ 	.byte	0x02, 0x4a
	.zero		1
	.zero		1


	//----- nvinfo : EIATTR_EXIT_INSTR_OFFSETS
	.align		4
        /*00a8*/ 	.byte	0x04, 0x1c
        /*00aa*/ 	.short	(.L_42 - .L_41)


	//   ....[0]....
.L_41:
        /*00ac*/ 	.word	0x000000e0


	//   ....[1]....
        /*00b0*/ 	.word	0x00000b70


	//   ....[2]....
        /*00b4*/ 	.word	0x00000d20


	//   ....[3]....
        /*00b8*/ 	.word	0x00002c40


	//----- nvinfo : EIATTR_CRS_STACK_SIZE
	.align		4
.L_42:
        /*00bc*/ 	.byte	0x04, 0x1e
        /*00be*/ 	.short	(.L_44 - .L_43)
.L_43:
        /*00c0*/ 	.word	0x00000000


	//----- nvinfo : EIATTR_CBANK_PARAM_SIZE
	.align		4
.L_44:
        /*00c4*/ 	.byte	0x03, 0x19
        /*00c6*/ 	.short	0x0040


	//----- nvinfo : EIATTR_PARAM_CBANK
	.align		4
        /*00c8*/ 	.byte	0x04, 0x0a
        /*00ca*/ 	.short	(.L_46 - .L_45)
	.align		4
.L_45:
        /*00cc*/ 	.word	index@(.nv.constant0._Z8traceRayPKfS0_PfS0_S0_PKiS0_ii)
        /*00d0*/ 	.short	0x0380
        /*00d2*/ 	.short	0x0040


	//----- nvinfo : EIATTR_SW_WAR
	.align		4
.L_46:
        /*00d4*/ 	.byte	0x04, 0x36
        /*00d6*/ 	.short	(.L_48 - .L_47)
.L_47:
        /*00d8*/ 	.word	0x00000008
.L_48:


//--------------------- .nv.info._Z16backprojectPixeliiPfPKfS1_i --------------------------
	.section	.nv.info._Z16backprojectPixeliiPfPKfS1_i,"",@"SHT_CUDA_INFO"
	.sectionflags	@""
	.align	4


	//----- nvinfo : EIATTR_CUDA_API_VERSION
	.align		4
        /*0000*/ 	.byte	0x04, 0x37
        /*0002*/ 	.short	(.L_50 - .L_49)
.L_49:
        /*0004*/ 	.word	0x00000082


	//----- nvinfo : EIATTR_KPARAM_INFO
	.align		4
.L_50:
        /*0008*/ 	.byte	0x04, 0x17
        /*000a*/ 	.short	(.L_52 - .L_51)
.L_51:
        /*000c*/ 	.word	0x00000000
        /*0010*/ 	.short	0x0005
        /*0012*/ 	.short	0x0020
        /*0014*/ 	.byte	0x00, 0xf0, 0x11, 0x00


	//----- nvinfo : EIATTR_KPARAM_INFO
	.align		4
.L_52:
        /*0018*/ 	.byte	0x04, 0x17
        /*001a*/ 	.short	(.L_54 - .L_53)
.L_53:
        /*001c*/ 	.word	0x00000000
        /*0020*/ 	.short	0x0004
        /*0022*/ 	.short	0x0018
        /*0024*/ 	.byte	0x00, 0xf5, 0x21, 0x00


	//----- nvinfo : EIATTR_KPARAM_INFO
	.align		4
.L_54:
        /*0028*/ 	.byte	0x04, 0x17
        /*002a*/ 	.short	(.L_56 - .L_55)
.L_55:
        /*002c*/ 	.word	0x00000000
        /*0030*/ 	.short	0x0003
        /*0032*/ 	.short	0x0010
        /*0034*/ 	.byte	0x00, 0xf5, 0x21, 0x00


	//----- nvinfo : EIATTR_KPARAM_INFO
	.align		4
.L_56:
        /*0038*/ 	.byte	0x04, 0x17
        /*003a*/ 	.short	(.L_58 - .L_57)
.L_57:
        /*003c*/ 	.word	0x00000000
        /*0040*/ 	.short	0x0002
        /*0042*/ 	.short	0x0008
        /*0044*/ 	.byte	0x00, 0xf5, 0x21, 0x00


	//----- nvinfo : EIATTR_KPARAM_INFO
	.align		4
.L_58:
        /*0048*/ 	.byte	0x04, 0x17
        /*004a*/ 	.short	(.L_60 - .L_59)
.L_59:
        /*004c*/ 	.word	0x00000000
        /*0050*/ 	.short	0x0001
        /*0052*/ 	.short	0x0004
        /*0054*/ 	.byte	0x00, 0xf0, 0x11, 0x00


	//----- nvinfo : EIATTR_KPARAM_INFO
	.align		4
.L_60:
        /*0058*/ 	.byte	0x04, 0x17
        /*005a*/ 	.short	(.L_62 - .L_61)
.L_61:
        /*005c*/ 	.word	0x00000000
        /*0060*/ 	.short	0x0000
        /*0062*/ 	.short	0x0000
        /*0064*/ 	.byte	0x00, 0xf0, 0x11, 0x00


	//----- nvinfo : EIATTR_SPARSE_MMA_MASK
	.align		4
.L_62:
        /*0068*/ 	.byte	0x03, 0x50
        /*006a*/ 	.short	0x0000


	//----- nvinfo : EIATTR_MAXREG_COUNT
	.align		4
        /*006c*/ 	.byte	0x03, 0x1b
        /*006e*/ 	.short	0x00ff


	//----- nvinfo : EIATTR_MERCURY_ISA_VERSION
	.align		4
        /*0070*/ 	.byte	0x03, 0x5f
        /*0072*/ 	.short	0x0101


	//----- nvinfo : EIATTR_VRC_CTA_INIT_COUNT
	.align		4
        /*0074*/ 	.byte	0x02, 0x4a
	.zero		1
	.zero		1


	//----- nvinfo : EIATTR_EXIT_INSTR_OFFSETS
	.align		4
        /*0078*/ 	.byte	0x04, 0x1c
        /*007a*/ 	.short	(.L_64 - .L_63)


	//   ....[0]....
.L_63:
        /*007c*/ 	.word	0x000000e0


	//   ....[1]....
        /*0080*/ 	.word	0x00000620


	//----- nvinfo : EIATTR_CBANK_PARAM_SIZE
	.align		4
.L_64:
        /*0084*/ 	.byte	0x03, 0x19
        /*0086*/ 	.short	0x0024


	//----- nvinfo : EIATTR_PARAM_CBANK
	.align		4
        /*0088*/ 	.byte	0x04, 0x0a
        /*008a*/ 	.short	(.L_66 - .L_65)
	.align		4
.L_65:
        /*008c*/ 	.word	index@(.nv.constant0._Z16backprojectPixeliiPfPKfS1_i)
        /*0090*/ 	.short	0x0380
        /*0092*/ 	.short	0x0024


	//----- nvinfo : EIATTR_SW_WAR
	.align		4
.L_66:
        /*0094*/ 	.byte	0x04, 0x36
        /*0096*/ 	.short	(.L_68 - .L_67)
.L_67:
        /*0098*/ 	.word	0x00000008
.L_68:


//--------------------- .nv.callgraph             --------------------------
	.section	.nv.callgraph,"",@"SHT_CUDA_CALLGRAPH"
	.align	4
	.sectionentsize	8
	.align		4
        /*0000*/ 	.word	0x00000000
	.align		4
        /*0004*/ 	.word	0xffffffff
	.align		4
        /*0008*/ 	.word	0x00000000
	.align		4
        /*000c*/ 	.word	0xfffffffe
	.align		4
        /*0010*/ 	.word	0x00000000
	.align		4
        /*0014*/ 	.word	0xfffffffd
	.align		4
        /*0018*/ 	.word	0x00000000
	.align		4
        /*001c*/ 	.word	0xfffffffc


//--------------------- .nv.constant4             --------------------------
	.section	.nv.constant4,"a",@progbits
	.align	8
	.align		8
.nv.constant4:
        /*0000*/ 	.dword	MAX_FLOAT32
	.align		8
        /*0008*/ 	.dword	MIN_FLOAT32
	.align		8
        /*0010*/ 	.dword	EPS_FLOAT32


//--------------------- .text._Z8traceRayPKfS0_PfS0_S0_PKiS0_ii --------------------------
	.section	.text._Z8traceRayPKfS0_PfS0_S0_PKiS0_ii,"ax",@progbits
	.align	128
        .global         _Z8traceRayPKfS0_PfS0_S0_PKiS0_ii
        .type           _Z8traceRayPKfS0_PfS0_S0_PKiS0_ii,@function
        .size           _Z8traceRayPKfS0_PfS0_S0_PKiS0_ii,(.L_x_108 - _Z8traceRayPKfS0_PfS0_S0_PKiS0_ii)
        .other          _Z8traceRayPKfS0_PfS0_S0_PKiS0_ii,@"STO_CUDA_ENTRY STV_DEFAULT"
_Z8traceRayPKfS0_PfS0_S0_PKiS0_ii:
.text._Z8traceRayPKfS0_PfS0_S0_PKiS0_ii:
[----:B------:R-:W-:Y:S01]  /*0000*/  LDC R1, c[0x0][0x37c] ;  /* 0x0000df00ff017b82 */ /* 0x000fe20000000800 */
[----:B------:R-:W0:Y:S07]  /*0010*/  S2R R3, SR_TID.Y ;  /* 0x0000000000037919 */ /* 0x000e2e0000002200 */
[----:B------:R-:W-:Y:S01]  /*0020*/  S2UR UR4, SR_CTAID.X ;  /* 0x00000000000479c3 */ /* 0x000fe20000002500 */
[----:B------:R-:W1:Y:S01]  /*0030*/  LDCU UR6, c[0x0][0x370] ;  /* 0x00006e00ff0677ac */ /* 0x000e620008000800 */
[----:B------:R-:W2:Y:S01]  /*0040*/  S2R R5, SR_TID.X ;  /* 0x0000000000057919 */ /* 0x000ea20000002100 */
[----:B------:R-:W2:Y:S05]  /*0050*/  LDCU UR7, c[0x0][0x360] ;  /* 0x00006c00ff0777ac */ /* 0x000eaa0008000800 */
[----:B------:R-:W1:Y:S01]  /*0060*/  S2UR UR5, SR_CTAID.Y ;  /* 0x00000000000579c3 */ /* 0x000e620000002600 */
[----:B------:R-:W3:Y:S07]  /*0070*/  LDCU.64 UR8, c[0x0][0x3b8] ;  /* 0x00007700ff0877ac */ /* 0x000eee0008000a00 */
[----:B------:R-:W0:Y:S01]  /*0080*/  LDC R4, c[0x0][0x364] ;  /* 0x0000d900ff047b82 */ /* 0x000e220000000800 */
[----:B-1----:R-:W-:-:S06]  /*0090*/  UIMAD UR4, UR5, UR6, UR4 ;  /* 0x00000006050472a4 */ /* 0x002fcc000f8e0204 */
[----:B0-----:R-:W-:Y:S01]  /*00a0*/  IMAD R4, R4, UR4, R3 ;  /* 0x0000000404047c24 */ /* 0x001fe2000f8e0203 */
[----:B---3--:R-:W-:-:S03]  /*00b0*/  UIMAD UR4, UR9, UR8, URZ ;  /* 0x00000008090472a4 */ /* 0x008fc6000f8e02ff */
[----:B--2---:R-:W-:-:S05]  /*00c0*/  IMAD R4, R4, UR7, R5 ;  /* 0x0000000704047c24 */ /* 0x004fca000f8e0205 */
[----:B------:R-:W-:-:S13]  /*00d0*/  ISETP.GE.AND P0, PT, R4, UR4, PT ;  /* 0x0000000404007c0c */ /* 0x000fda000bf06270 */
[----:B------:R-:W-:Y:S05]  /*00e0*/  @P0 EXIT ;  /* 0x000000000000094d */ /* 0x000fea0003800000 */
[----:B------:R-:W0:Y:S01]  /*00f0*/  LDC.64 R12, c[0x0][0x380] ;  /* 0x0000e000ff0c7b82 */ /* 0x000e220000000a00 */
[----:B------:R-:W0:Y:S07]  /*0100*/  LDCU.64 UR12, c[0x0][0x358] ;  /* 0x00006b00ff0c77ac */ /* 0x000e2e0008000a00 */
[----:B------:R-:W1:Y:S01]  /*0110*/  LDC.64 R16, c[0x0][0x388] ;  /* 0x0000e200ff107b82 */ /* 0x000e620000000a00 */
[----:B------:R-:W-:-:S07]  /*0120*/  IMAD R5, R4, 0x3, RZ ;  /* 0x0000000304057824 */ /* 0x000fce00078e02ff */
[----:B------:R-:W2:Y:S01]  /*0130*/  LDC.64 R18, c[0x0][0x3b0] ;  /* 0x0000ec00ff127b82 */ /* 0x000ea20000000a00 */
[----:B0-----:R-:W3:Y:S07]  /*0140*/  LDG.E R25, desc[UR12][R12.64] ;  /* 0x0000000c0c197981 */ /* 0x001eee000c1e1900 */
[----:B------:R-:W0:Y:S01]  /*0150*/  LDC.64 R2, c[0x0][0x3a8] ;  /* 0x0000ea00ff027b82 */ /* 0x000e220000000a00 */
[----:B------:R-:W4:Y:S01]  /*0160*/  LDG.E R0, desc[UR12][R12.64+0x4] ;  /* 0x0000040c0c007981 */ /* 0x000f22000c1e1900 */
[----:B-1----:R-:W-:-:S06]  /*0170*/  IMAD.WIDE R16, R5, 0x4, R16 ;  /* 0x0000000405107825 */ /* 0x002fcc00078e0210 */
[----:B------:R-:W1:Y:S01]  /*0180*/  LDC.64 R14, c[0x0][0x3a0] ;  /* 0x0000e800ff0e7b82 */ /* 0x000e620000000a00 */
[----:B------:R-:W4:Y:S04]  /*0190*/  LDG.E R20, desc[UR12][R12.64+0x8] ;  /* 0x0000080c0c147981 */ /* 0x000f28000c1e1900 */
[----:B------:R-:W4:Y:S04]  /*01a0*/  LDG.E R5, desc[UR12][R16.64] ;  /* 0x0000000c10057981 */ /* 0x000f28000c1e1900 */
[----:B--2---:R-:W2:Y:S04]  /*01b0*/  LDG.E R22, desc[UR12][R18.64] ;  /* 0x0000000c12167981 */ /* 0x004ea8000c1e1900 */
[----:B------:R-:W2:Y:S04]  /*01c0*/  LDG.E R23, desc[UR12][R18.64+0x4] ;  /* 0x0000040c12177981 */ /* 0x000ea8000c1e1900 */
[----:B------:R1:W2:Y:S04]  /*01d0*/  LDG.E R24, desc[UR12][R18.64+0x8] ;  /* 0x0000080c12187981 */ /* 0x0002a8000c1e1900 */
[----:B0-----:R-:W2:Y:S04]  /*01e0*/  LDG.E R21, desc[UR12][R2.64] ;  /* 0x0000000c02157981 */ /* 0x001ea8000c1e1900 */
[----:B------:R0:W5:Y:S04]  /*01f0*/  LDG.E R6, desc[UR12][R16.64+0x4] ;  /* 0x0000040c10067981 */ /* 0x000168000c1e1900 */
[----:B------:R0:W5:Y:S04]  /*0200*/  LDG.E R7, desc[UR12][R16.64+0x8] ;  /* 0x0000080c10077981 */ /* 0x000168000c1e1900 */
[----:B-1----:R0:W5:Y:S04]  /*0210*/  LDG.E R8, desc[UR12][R14.64] ;  /* 0x0000000c0e087981 */ /* 0x002168000c1e1900 */
[----:B------:R0:W5:Y:S04]  /*0220*/  LDG.E R9, desc[UR12][R14.64+0x4] ;  /* 0x0000040c0e097981 */ /* 0x000168000c1e1900 */
[----:B------:R0:W5:Y:S04]  /*0230*/  LDG.E R10, desc[UR12][R14.64+0x8] ;  /* 0x0000080c0e0a7981 */ /* 0x000168000c1e1900 */
[----:B------:R0:W5:Y:S04]  /*0240*/  LDG.E R26, desc[UR12][R2.64+0x4] ;  /* 0x0000040c021a7981 */ /* 0x000168000c1e1900 */
[----:B------:R0:W5:Y:S01]  /*0250*/  LDG.E R11, desc[UR12][R2.64+0x8] ;  /* 0x0000080c020b7981 */ /* 0x000162000c1e1900 */
[----:B------:R-:W-:Y:S01]  /*0260*/  BSSY.RECONVERGENT B2, `(.L_x_0) ;  /* 0x0000032000027945 */ /* 0x000fe20003800200 */
[----:B------:R-:W-:-:S02]  /*0270*/  MOV R18, 0x7f7fff8b ;  /* 0x7f7fff8b00127802 */ /* 0x000fc40000000f00 */
[----:B---3--:R-:W-:-:S13]  /*0280*/  R2UR UR4, R25 ;  /* 0x00000000190472ca */ /* 0x008fda00000e0000 */
[----:B----4-:R-:W-:-:S05]  /*0290*/  FADD R12, R5, -UR4 ;  /* 0x80000004050c7e21 */ /* 0x010fca0008000000 */
[----:B------:R-:W-:Y:S02]  /*02a0*/  FSETP.GEU.AND P0, PT, |R12|, 2.2204500197172533354e-16, PT ;  /* 0x2580000f0c00780b */ /* 0x000fe40003f0e200 */
[----:B------:R-:W-:Y:S02]  /*02b0*/  R2UR UR5, R0 ;  /* 0x00000000000572ca */ /* 0x000fe400000e0000 */
[----:B------:R-:W-:Y:S02]  /*02c0*/  R2UR UR6, R20 ;  /* 0x00000000140672ca */ /* 0x000fe400000e0000 */
[----:B--2---:R-:W-:Y:S02]  /*02d0*/  R2UR UR8, R22 ;  /* 0x00000000160872ca */ /* 0x004fe400000e0000 */
[----:B------:R-:W-:Y:S02]  /*02e0*/  R2UR UR9, R23 ;  /* 0x00000000170972ca */ /* 0x000fe400000e0000 */
[----:B------:R-:W-:-:S02]  /*02f0*/  R2UR UR10, R24 ;  /* 0x00000000180a72ca */ /* 0x000fc400000e0000 */
[----:B------:R-:W-:Y:S01]  /*0300*/  R2UR UR7, R21 ;  /* 0x00000000150772ca */ /* 0x000fe200000e0000 */
[----:B------:R-:W-:Y:S01]  /*0310*/  IMAD.MOV.U32 R22, RZ, RZ, -0x800075 ;  /* 0xff7fff8bff167424 */ /* 0x000fe200078e00ff */
[----:B0-----:R-:W-:-:S13]  /*0320*/  @!P0 BRA `(.L_x_1) ;  /* 0x0000000000948947 */ /* 0x001fda0003800000 */
[----:B------:R-:W0:Y:S01]  /*0330*/  MUFU.RCP R13, R12 ;  /* 0x0000000c000d7308 */ /* 0x000e220000001000 */
[----:B-----5:R-:W-:Y:S01]  /*0340*/  FADD R3, R8, -UR4 ;  /* 0x8000000408037e21 */ /* 0x020fe20008000000 */
[----:B------:R-:W-:Y:S06]  /*0350*/  BSSY.RECONVERGENT B3, `(.L_x_2) ;  /* 0x000000c000037945 */ /* 0x000fec0003800200 */
[----:B------:R-:W1:Y:S01]  /*0360*/  FCHK P0, R3, R12 ;  /* 0x0000000c03007302 */ /* 0x000e620000000000 */
[----:B0-----:R-:W-:-:S04]  /*0370*/  FFMA R0, -R12, R13, 1 ;  /* 0x3f8000000c007423 */ /* 0x001fc8000000010d */
[----:B------:R-:W-:-:S04]  /*0380*/  FFMA R0, R13, R0, R13 ;  /* 0x000000000d007223 */ /* 0x000fc8000000000d */
[----:B------:R-:W-:-:S04]  /*0390*/  FFMA R13, R3, R0, RZ ;  /* 0x00000000030d7223 */ /* 0x000fc800000000ff */
[----:B------:R-:W-:-:S04]  /*03a0*/  FFMA R2, -R12, R13, R3 ;  /* 0x0000000d0c027223 */ /* 0x000fc80000000103 */
[----:B------:R-:W-:Y:S01]  /*03b0*/  FFMA R13, R0, R2, R13 ;  /* 0x00000002000d7223 */ /* 0x000fe2000000000d */
[----:B-1----:R-:W-:Y:S06]  /*03c0*/  @!P0 BRA `(.L_x_3) ;  /* 0x0000000000108947 */ /* 0x002fec0003800000 */
[----:B------:R-:W-:Y:S02]  /*03d0*/  MOV R0, R12 ;  /* 0x0000000c00007202 */ /* 0x000fe40000000f00 */
[----:B------:R-:W-:-:S07]  /*03e0*/  MOV R2, 0x400 ;  /* 0x0000040000027802 */ /* 0x000fce0000000f00 */
[----:B------:R-:W-:Y:S05]  /*03f0*/  CALL.REL.NOINC `($__internal_2_$__cuda_sm3x_div_rn_noftz_f32_slowpath) ;  /* 0x0000002c00ec7944 */ /* 0x000fea0003c00000 */
[----:B------:R-:W-:-:S07]  /*0400*/  IMAD.MOV.U32 R13, RZ, RZ, R0 ;  /* 0x000000ffff0d7224 */ /* 0x000fce00078e0000 */
.L_x_3:
[----:B------:R-:W-:Y:S05]  /*0410*/  BSYNC.RECONVERGENT B3 ;  /* 0x0000000000037941 */ /* 0x000fea0003800200 */
.L_x_2:
[----:B------:R-:W-:Y:S01]  /*0420*/  UIADD3 UR11, UPT, UPT, UR7, -0x1, URZ ;  /* 0xffffffff070b7890 */ /* 0x000fe2000fffe0ff */
[----:B------:R-:W0:Y:S01]  /*0430*/  MUFU.RCP R15, R12 ;  /* 0x0000000c000f7308 */ /* 0x000e220000001000 */
[----:B------:R-:W-:Y:S04]  /*0440*/  BSSY.RECONVERGENT B3, `(.L_x_4) ;  /* 0x000000e000037945 */ /* 0x000fe80003800200 */
[----:B------:R-:W-:-:S05]  /*0450*/  I2FP.F32.S32 R3, UR11 ;  /* 0x0000000b00037c45 */ /* 0x000fca0008201400 */
[----:B------:R-:W-:-:S04]  /*0460*/  FFMA R3, R3, UR8, R8 ;  /* 0x0000000803037c23 */ /* 0x000fc80008000008 */
[----:B------:R-:W-:Y:S01]  /*0470*/  FADD R3, R3, -UR4 ;  /* 0x8000000403037e21 */ /* 0x000fe20008000000 */
[----:B0-----:R-:W-:-:S03]  /*0480*/  FFMA R0, -R12, R15, 1 ;  /* 0x3f8000000c007423 */ /* 0x001fc6000000010f */
[----:B------:R-:W0:Y:S01]  /*0490*/  FCHK P0, R3, R12 ;  /* 0x0000000c03007302 */ /* 0x000e220000000000 */
[----:B------:R-:W-:-:S04]  /*04a0*/  FFMA R0, R15, R0, R15 ;  /* 0x000000000f007223 */ /* 0x000fc8000000000f */
[----:B------:R-:W-:-:S04]  /*04b0*/  FFMA R15, R0, R3, RZ ;  /* 0x00000003000f7223 */ /* 0x000fc800000000ff */
[----:B------:R-:W-:-:S04]  /*04c0*/  FFMA R2, -R12, R15, R3 ;  /* 0x0000000f0c027223 */ /* 0x000fc80000000103 */
[----:B------:R-:W-:Y:S01]  /*04d0*/  FFMA R0, R0, R2, R15 ;  /* 0x0000000200007223 */ /* 0x000fe2000000000f */
[----:B0-----:R-:W-:Y:S06]  /*04e0*/  @!P0 BRA `(.L_x_5) ;  /* 0x00000000000c8947 */ /* 0x001fec0003800000 */
[----:B------:R-:W-:Y:S02]  /*04f0*/  MOV R0, R12 ;  /* 0x0000000c00007202 */ /* 0x000fe40000000f00 */
[----:B------:R-:W-:-:S07]  /*0500*/  MOV R2, 0x520 ;  /* 0x0000052000027802 */ /* 0x000fce0000000f00 */
[----:B------:R-:W-:Y:S05]  /*0510*/  CALL.REL.NOINC `($__internal_2_$__cuda_sm3x_div_rn_noftz_f32_slowpath) ;  /* 0x0000002c00a47944 */ /* 0x000fea0003c00000 */
.L_x_5:
[----:B------:R-:W-:Y:S05]  /*0520*/  BSYNC.RECONVERGENT B3 ;  /* 0x0000000000037941 */ /* 0x000fea0003800200 */
.L_x_4:
[----:B------:R-:W-:Y:S01]  /*0530*/  FSETP.GT.AND P0, PT, R13, R0, PT ;  /* 0x000000000d00720b */ /* 0x000fe20003f04000 */
[----:B------:R-:W-:Y:S01]  /*0540*/  IMAD.MOV.U32 R18, RZ, RZ, R0 ;  /* 0x000000ffff127224 */ /* 0x000fe200078e0000 */
[----:B------:R-:W-:-:S11]  /*0550*/  MOV R22, R13 ;  /* 0x0000000d00167202 */ /* 0x000fd60000000f00 */
[----:B------:R-:W-:Y:S01]  /*0560*/  @P0 IMAD.MOV.U32 R22, RZ, RZ, R18 ;  /* 0x000000ffff160224 */ /* 0x000fe200078e0012 */
[----:B------:R-:W-:-:S07]  /*0570*/  @P0 MOV R18, R13 ;  /* 0x0000000d00120202 */ /* 0x000fce0000000f00 */
.L_x_1:
[----:B------:R-:W-:Y:S05]  /*0580*/  BSYNC.RECONVERGENT B2 ;  /* 0x0000000000027941 */ /* 0x000fea0003800200 */
.L_x_0:
[----:B-----5:R-:W-:Y:S01]  /*0590*/  FADD R13, R6, -UR5 ;  /* 0x80000005060d7e21 */ /* 0x020fe20008000000 */
[----:B------:R-:W-:Y:S01]  /*05a0*/  BSSY.RECONVERGENT B2, `(.L_x_6) ;  /* 0x000002a000027945 */ /* 0x000fe20003800200 */
[----:B------:R-:W-:Y:S01]  /*05b0*/  IMAD.MOV.U32 R17, RZ, RZ, 0x7f7fff8b ;  /* 0x7f7fff8bff117424 */ /* 0x000fe200078e00ff */
[----:B------:R-:W-:Y:S02]  /*05c0*/  MOV R25, 0xff7fff8b ;  /* 0xff7fff8b00197802 */ /* 0x000fe40000000f00 */
[----:B------:R-:W-:-:S13]  /*05d0*/  FSETP.GEU.AND P0, PT, |R13|, 2.2204500197172533354e-16, PT ;  /* 0x2580000f0d00780b */ /* 0x000fda0003f0e200 */
[----:B------:R-:W-:Y:S05]  /*05e0*/  @!P0 BRA `(.L_x_7) ;  /* 0x0000000000948947 */ /* 0x000fea0003800000 */
[----:B------:R-:W0:Y:S01]  /*05f0*/  MUFU.RCP R0, R13 ;  /* 0x0000000d00007308 */ /* 0x000e220000001000 */
[----:B------:R-:W-:Y:S01]  /*0600*/  FADD R3, R9, -UR5 ;  /* 0x8000000509037e21 */ /* 0x000fe20008000000 */
        /* <DEDUP_REMOVED lines=8> */
[----:B------:R-:W-:Y:S01]  /*0690*/  IMAD.MOV.U32 R0, RZ, RZ, R13 ;  /* 0x000000ffff007224 */ /* 0x000fe200078e000d */
[----:B------:R-:W-:-:S07]  /*06a0*/  MOV R2, 0x6c0 ;  /* 0x000006c000027802 */ /* 0x000fce0000000f00 */
[----:B------:R-:W-:Y:S05]  /*06b0*/  CALL.REL.NOINC `($__internal_2_$__cuda_sm3x_div_rn_noftz_f32_slowpath) ;  /* 0x0000002c003c7944 */ /* 0x000fea0003c00000 */
[----:B------:R-:W-:-:S07]  /*06c0*/  MOV R14, R0 ;  /* 0x00000000000e7202 */ /* 0x000fce0000000f00 */
.L_x_9:
[----:B------:R-:W-:Y:S05]  /*06d0*/  BSYNC.RECONVERGENT B3 ;  /* 0x0000000000037941 */ /* 0x000fea0003800200 */
.L_x_8:
[----:B------:R-:W-:Y:S01]  /*06e0*/  VIADD R0, R26, 0xffffffff ;  /* 0xffffffff1a007836 */ /* 0x000fe20000000000 */
[----:B------:R-:W0:Y:S01]  /*06f0*/  MUFU.RCP R2, R13 ;  /* 0x0000000d00027308 */ /* 0x000e220000001000 */
[----:B------:R-:W-:Y:S03]  /*0700*/  BSSY.RECONVERGENT B3, `(.L_x_10) ;  /* 0x000000f000037945 */ /* 0x000fe60003800200 */
[----:B------:R-:W-:-:S05]  /*0710*/  I2FP.F32.S32 R0, R0 ;  /* 0x0000000000007245 */ /* 0x000fca0000201400 */
[----:B------:R-:W-:-:S04]  /*0720*/  FFMA R0, R0, UR9, R9 ;  /* 0x0000000900007c23 */ /* 0x000fc80008000009 */
[----:B------:R-:W-:-:S04]  /*0730*/  FADD R3, R0, -UR5 ;  /* 0x8000000500037e21 */ /* 0x000fc80008000000 */
        /* <DEDUP_REMOVED lines=11> */
.L_x_11:
[----:B------:R-:W-:Y:S05]  /*07f0*/  BSYNC.RECONVERGENT B3 ;  /* 0x0000000000037941 */ /* 0x000fea0003800200 */
.L_x_10:
[----:B------:R-:W-:Y:S02]  /*0800*/  FSETP.GT.AND P0, PT, R14, R17, PT ;  /* 0x000000110e00720b */ /* 0x000fe40003f04000 */
[----:B------:R-:W-:-:S11]  /*0810*/  MOV R25, R14 ;  /* 0x0000000e00197202 */ /* 0x000fd60000000f00 */
[----:B------:R-:W-:Y:S01]  /*0820*/  @P0 IMAD.MOV.U32 R25, RZ, RZ, R17 ;  /* 0x000000ffff190224 */ /* 0x000fe200078e0011 */
[----:B------:R-:W-:-:S07]  /*0830*/  @P0 MOV R17, R14 ;  /* 0x0000000e00110202 */ /* 0x000fce0000000f00 */
.L_x_7:
[----:B------:R-:W-:Y:S05]  /*0840*/  BSYNC.RECONVERGENT B2 ;  /* 0x0000000000027941 */ /* 0x000fea0003800200 */
.L_x_6:
[----:B------:R-:W-:Y:S01]  /*0850*/  FADD R14, R7, -UR6 ;  /* 0x80000006070e7e21 */ /* 0x000fe20008000000 */
        /* <DEDUP_REMOVED lines=19> */
.L_x_15:
[----:B------:R-:W-:Y:S05]  /*0990*/  BSYNC.RECONVERGENT B3 ;  /* 0x0000000000037941 */ /* 0x000fea0003800200 */
.L_x_14:
        /* <DEDUP_REMOVED lines=16> */
.L_x_17:
[----:B------:R-:W-:Y:S05]  /*0aa0*/  BSYNC.RECONVERGENT B3 ;  /* 0x0000000000037941 */ /* 0x000fea0003800200 */
.L_x_16:
[----:B------:R-:W-:Y:S01]  /*0ab0*/  FSETP.GT.AND P0, PT, R16, R0, PT ;  /* 0x000000001000720b */ /* 0x000fe20003f04000 */
[----:B------:R-:W-:-:S12]  /*0ac0*/  IMAD.MOV.U32 R15, RZ, RZ, R16 ;  /* 0x000000ffff0f7224 */ /* 0x000fd800078e0010 */
[----:B------:R-:W-:Y:S01]  /*0ad0*/  @P0 MOV R15, R0 ;  /* 0x00000000000f0202 */ /* 0x000fe20000000f00 */
[----:B------:R-:W-:-:S07]  /*0ae0*/  @P0 IMAD.MOV.U32 R0, RZ, RZ, R16 ;  /* 0x000000ffff000224 */ /* 0x000fce00078e0010 */
.L_x_13:
[----:B------:R-:W-:Y:S05]  /*0af0*/  BSYNC.RECONVERGENT B2 ;  /* 0x0000000000027941 */ /* 0x000fea0003800200 */
.L_x_12:
[----:B------:R-:W-:Y:S02]  /*0b00*/  FMNMX3 R17, R17, R0, R18, PT ;  /* 0x0000000011117276 */ /* 0x000fe40003800012 */
[----:B------:R-:W-:-:S04]  /*0b10*/  FMNMX3 R16, R25, R15, R22, !PT ;  /* 0x0000000f19107276 */ /* 0x000fc80007800016 */
[----:B------:R-:W-:-:S04]  /*0b20*/  FSETP.GT.AND P0, PT, R16, R17, PT ;  /* 0x000000111000720b */ /* 0x000fc80003f04000 */
[----:B------:R-:W-:-:S13]  /*0b30*/  FSETP.GTU.AND P0, PT, R16, RZ, !P0 ;  /* 0x000000ff1000720b */ /* 0x000fda000470c000 */
[----:B------:R-:W0:Y:S02]  /*0b40*/  @!P0 LDC.64 R2, c[0x0][0x390] ;  /* 0x0000e400ff028b82 */ /* 0x000e240000000a00 */
[----:B0-----:R-:W-:-:S05]  /*0b50*/  @!P0 IMAD.WIDE R2, R4, 0x4, R2 ;  /* 0x0000000404028825 */ /* 0x001fca00078e0202 */
[----:B------:R0:W-:Y:S01]  /*0b60*/  @!P0 STG.E desc[UR12][R2.64], RZ ;  /* 0x000000ff02008986 */ /* 0x0001e2000c10190c */
[----:B------:R-:W-:Y:S05]  /*0b70*/  @!P0 EXIT ;  /* 0x000000000000894d */ /* 0x000fea0003800000 */
[----:B------:R-:W-:Y:S01]  /*0b80*/  UIADD3 UR14, UPT, UPT, UR7, -0x1, URZ ;  /* 0xffffffff070e7890 */ /* 0x000fe2000fffe0ff */
[----:B0-----:R-:W-:Y:S01]  /*0b90*/  FFMA R3, R12, R16, UR4 ;  /* 0x000000040c037e23 */ /* 0x001fe20008000010 */
[----:B------:R-:W-:Y:S04]  /*0ba0*/  BSSY.RECONVERGENT B2, `(.L_x_18) ;  /* 0x0000014000027945 */ /* 0x000fe80003800200 */
[----:B------:R-:W-:Y:S02]  /*0bb0*/  I2FP.F32.S32 R17, UR14 ;  /* 0x0000000e00117c45 */ /* 0x000fe40008201400 */
[----:B------:R-:W-:-:S03]  /*0bc0*/  FSETP.GEU.AND P0, PT, R3, R8, PT ;  /* 0x000000080300720b */ /* 0x000fc60003f0e000 */
[----:B------:R-:W-:-:S05]  /*0bd0*/  FFMA R0, R17, UR8, R8 ;  /* 0x0000000811007c23 */ /* 0x000fca0008000008 */
[----:B------:R-:W-:-:S13]  /*0be0*/  FSETP.GT.OR P0, PT, R3, R0, !P0 ;  /* 0x000000000300720b */ /* 0x000fda0004704400 */
[----:B------:R-:W-:Y:S05]  /*0bf0*/  @P0 BRA `(.L_x_19) ;  /* 0x0000000000380947 */ /* 0x000fea0003800000 */
[----:B------:R-:W-:Y:S01]  /*0c00*/  IADD3 R17, PT, PT, R26, -0x1, RZ ;  /* 0xffffffff1a117810 */ /* 0x000fe20007ffe0ff */
[----:B------:R-:W-:-:S03]  /*0c10*/  FFMA R24, R13, R16, UR5 ;  /* 0x000000050d187e23 */ /* 0x000fc60008000010 */
[----:B------:R-:W-:Y:S02]  /*0c20*/  I2FP.F32.S32 R0, R17 ;  /* 0x0000001100007245 */ /* 0x000fe40000201400 */
[----:B------:R-:W-:-:S03]  /*0c30*/  FSETP.GEU.AND P0, PT, R24, R9, PT ;  /* 0x000000091800720b */ /* 0x000fc60003f0e000 */
[----:B------:R-:W-:-:S05]  /*0c40*/  FFMA R19, R0, UR9, R9 ;  /* 0x0000000900137c23 */ /* 0x000fca0008000009 */
[----:B------:R-:W-:-:S13]  /*0c50*/  FSETP.GT.OR P0, PT, R24, R19, !P0 ;  /* 0x000000131800720b */ /* 0x000fda0004704400 */
[----:B------:R-:W-:Y:S05]  /*0c60*/  @P0 BRA `(.L_x_19) ;  /* 0x00000000001c0947 */ /* 0x000fea0003800000 */
[----:B------:R-:W-:Y:S02]  /*0c70*/  VIADD R18, R11, 0xffffffff ;  /* 0xffffffff0b127836 */ /* 0x000fe40000000000 */
[----:B------:R-:W-:-:S03]  /*0c80*/  FFMA R19, R14, R16, UR6 ;  /* 0x000000060e137e23 */ /* 0x000fc60008000010 */
[----:B------:R-:W-:Y:S02]  /*0c90*/  I2FP.F32.S32 R21, R18 ;  /* 0x0000001200157245 */ /* 0x000fe40000201400 */
[----:B------:R-:W-:-:S03]  /*0ca0*/  FSETP.GEU.AND P0, PT, R19, R10, PT ;  /* 0x0000000a1300720b */ /* 0x000fc60003f0e000 */
[----:B------:R-:W-:-:S05]  /*0cb0*/  FFMA R0, R21, UR10, R10 ;  /* 0x0000000a15007c23 */ /* 0x000fca000800000a */
[----:B------:R-:W-:-:S13]  /*0cc0*/  FSETP.LEU.AND P1, PT, R19, R0, PT ;  /* 0x000000001300720b */ /* 0x000fda0003f2b000 */
[----:B------:R-:W-:Y:S05]  /*0cd0*/  @P0 BRA P1, `(.L_x_20) ;  /* 0x0000000000140947 */ /* 0x000fea0000800000 */
.L_x_19:
[----:B------:R-:W-:Y:S05]  /*0ce0*/  BSYNC.RECONVERGENT B2 ;  /* 0x0000000000027941 */ /* 0x000fea0003800200 */
.L_x_18:
[----:B------:R-:W0:Y:S02]  /*0cf0*/  LDC.64 R2, c[0x0][0x390] ;  /* 0x0000e400ff027b82 */ /* 0x000e240000000a00 */
[----:B0-----:R-:W-:-:S05]  /*0d00*/  IMAD.WIDE R2, R4, 0x4, R2 ;  /* 0x0000000404027825 */ /* 0x001fca00078e0202 */
[----:B------:R-:W-:Y:S01]  /*0d10*/  STG.E desc[UR12][R2.64], RZ ;  /* 0x000000ff02007986 */ /* 0x000fe2000c10190c */
[----:B------:R-:W-:Y:S05]  /*0d20*/  EXIT ;  /* 0x000000000000794d */ /* 0x000fea0003800000 */
.L_x_20:
[----:B------:R-:W-:Y:S01]  /*0d30*/  FSETP.GEU.AND P0, PT, |R12|, 2.2204500197172533354e-16, PT ;  /* 0x2580000f0c00780b */ /* 0x000fe20003f0e200 */
[----:B------:R-:W-:Y:S01]  /*0d40*/  BSSY.RECONVERGENT B3, `(.L_x_21) ;  /* 0x000005a000037945 */ /* 0x000fe20003800200 */
[----:B------:R-:W-:-:S11]  /*0d50*/  MOV R21, 0x7f7fff8b ;  /* 0x7f7fff8b00157802 */ /* 0x000fd60000000f00 */
[----:B------:R-:W-:Y:S05]  /*0d60*/  @!P0 BRA `(.L_x_22) ;  /* 0x00000004005c8947 */ /* 0x000fea0003800000 */
[----:B------:R-:W-:-:S13]  /*0d70*/  FSETP.LEU.AND P0, PT, R5, UR4, PT ;  /* 0x0000000405007c0b */ /* 0x000fda000bf0b000 */
[----:B------:R-:W-:Y:S05]  /*0d80*/  @P0 BRA `(.L_x_23) ;  /* 0x0000000000a80947 */ /* 0x000fea0003800000 */
[----:B------:R-:W-:Y:S01]  /*0d90*/  FADD R22, R16, -R22 ;  /* 0x8000001610167221 */ /* 0x000fe20000000000 */
[----:B------:R-:W-:Y:S01]  /*0da0*/  BSSY.RECONVERGENT B4, `(.L_x_24) ;  /* 0x0000016000047945 */ /* 0x000fe20003800200 */
[----:B------:R-:W-:-:S03]  /*0db0*/  IMAD.MOV.U32 R21, RZ, RZ, 0x3f800000 ;  /* 0x3f800000ff157424 */ /* 0x000fc600078e00ff */
[----:B------:R-:W-:-:S13]  /*0dc0*/  FSETP.GT.AND P0, PT, |R22|, 2.2204500197172533354e-16, PT ;  /* 0x2580000f1600780b */ /* 0x000fda0003f04200 */
[----:B------:R-:W-:Y:S05]  /*0dd0*/  @!P0 BRA `(.L_x_25) ;  /* 0x0000000000488947 */ /* 0x000fea0003800000 */
[----:B------:R-:W0:Y:S01]  /*0de0*/  MUFU.RCP R0, UR8 ;  /* 0x0000000800007d08 */ /* 0x000e220008001000 */
[----:B------:R-:W-:Y:S01]  /*0df0*/  MOV R21, UR8 ;  /* 0x0000000800157c02 */ /* 0x000fe20008000f00 */
[----:B------:R-:W-:Y:S01]  /*0e00*/  FADD R3, -R8, R3 ;  /* 0x0000000308037221 */ /* 0x000fe20000000100 */
[----:B------:R-:W-:Y:S05]  /*0e10*/  BSSY.RECONVERGENT B5, `(.L_x_26) ;  /* 0x000000b000057945 */ /* 0x000fea0003800200 */
[----:B------:R-:W1:Y:S01]  /*0e20*/  FCHK P0, R3, UR8 ;  /* 0x0000000803007d02 */ /* 0x000e620008000000 */
[----:B0-----:R-:W-:-:S04]  /*0e30*/  FFMA R21, R0, -R21, 1 ;  /* 0x3f80000000157423 */ /* 0x001fc80000000815 */
[----:B------:R-:W-:-:S04]  /*0e40*/  FFMA R0, R0, R21, R0 ;  /* 0x0000001500007223 */ /* 0x000fc80000000000 */
[----:B------:R-:W-:-:S04]  /*0e50*/  FFMA R2, R3, R0, RZ ;  /* 0x0000000003027223 */ /* 0x000fc800000000ff */
[----:B------:R-:W-:-:S04]  /*0e60*/  FFMA R21, R2, -UR8, R3 ;  /* 0x8000000802157c23 */ /* 0x000fc80008000003 */
[----:B------:R-:W-:Y:S01]  /*0e70*/  FFMA R0, R0, R21, R2 ;  /* 0x0000001500007223 */ /* 0x000fe20000000002 */
[----:B-1----:R-:W-:Y:S06]  /*0e80*/  @!P0 BRA `(.L_x_27) ;  /* 0x00000000000c8947 */ /* 0x002fec0003800000 */
[----:B------:R-:W-:Y:S01]  /*0e90*/  IMAD.U32 R0, RZ, RZ, UR8 ;  /* 0x00000008ff007e24 */ /* 0x000fe2000f8e00ff */
[----:B------:R-:W-:-:S07]  /*0ea0*/  MOV R2, 0xec0 ;  /* 0x00000ec000027802 */ /* 0x000fce0000000f00 */
[----:B------:R-:W-:Y:S05]  /*0eb0*/  CALL.REL.NOINC `($__internal_2_$__cuda_sm3x_div_rn_noftz_f32_slowpath) ;  /* 0x00000024003c7944 */ /* 0x000fea0003c00000 */
.L_x_27:
[----:B------:R-:W-:Y:S05]  /*0ec0*/  BSYNC.RECONVERGENT B5 ;  /* 0x0000000000057941 */ /* 0x000fea0003800200 */
.L_x_26:
[----:B------:R-:W-:-:S06]  /*0ed0*/  FADD R0, R0, 1 ;  /* 0x3f80000000007421 */ /* 0x000fcc0000000000 */
[----:B------:R-:W0:Y:S02]  /*0ee0*/  F2I.FLOOR.NTZ R0, R0 ;  /* 0x0000000000007305 */ /* 0x000e240000207100 */
[----:B0-----:R-:W-:-:S07]  /*0ef0*/  I2FP.F32.S32 R21, R0 ;  /* 0x0000000000157245 */ /* 0x001fce0000201400 */
.L_x_25:
[----:B------:R-:W-:Y:S05]  /*0f00*/  BSYNC.RECONVERGENT B4 ;  /* 0x0000000000047941 */ /* 0x000fea0003800200 */
.L_x_24:
[----:B------:R-:W0:Y:S01]  /*0f10*/  MUFU.RCP R3, R12 ;  /* 0x0000000c00037308 */ /* 0x000e220000001000 */
[----:B------:R-:W-:Y:S01]  /*0f20*/  FFMA R21, R21, UR8, R8 ;  /* 0x0000000815157c23 */ /* 0x000fe20008000008 */
[----:B------:R-:W-:Y:S03]  /*0f30*/  BSSY.RECONVERGENT B4, `(.L_x_28) ;  /* 0x000000d000047945 */ /* 0x000fe60003800200 */
        /* <DEDUP_REMOVED lines=8> */
[----:B------:R-:W-:Y:S01]  /*0fc0*/  MOV R3, R21 ;  /* 0x0000001500037202 */ /* 0x000fe20000000f00 */
[----:B------:R-:W-:Y:S01]  /*0fd0*/  IMAD.MOV.U32 R0, RZ, RZ, R12 ;  /* 0x000000ffff007224 */ /* 0x000fe200078e000c */
[----:B------:R-:W-:-:S07]  /*0fe0*/  MOV R2, 0x1000 ;  /* 0x0000100000027802 */ /* 0x000fce0000000f00 */
[----:B------:R-:W-:Y:S05]  /*0ff0*/  CALL.REL.NOINC `($__internal_2_$__cuda_sm3x_div_rn_noftz_f32_slowpath) ;  /* 0x0000002000ec7944 */ /* 0x000fea0003c00000 */
.L_x_29:
[----:B------:R-:W-:Y:S05]  /*1000*/  BSYNC.RECONVERGENT B4 ;  /* 0x0000000000047941 */ /* 0x000fea0003800200 */
.L_x_28:
[----:B------:R-:W-:Y:S01]  /*1010*/  MOV R21, R0 ;  /* 0x0000000000157202 */ /* 0x000fe20000000f00 */
[----:B------:R-:W-:Y:S06]  /*1020*/  BRA `(.L_x_22) ;  /* 0x0000000000ac7947 */ /* 0x000fec0003800000 */
.L_x_23:
[----:B------:R-:W-:Y:S01]  /*1030*/  FADD R22, R16, -R22 ;  /* 0x8000001610167221 */ /* 0x000fe20000000000 */
[----:B------:R-:W-:Y:S01]  /*1040*/  UIADD3 UR11, UPT, UPT, UR7, -0x2, URZ ;  /* 0xfffffffe070b7890 */ /* 0x000fe2000fffe0ff */
[----:B------:R-:W-:Y:S03]  /*1050*/  BSSY.RECONVERGENT B4, `(.L_x_30) ;  /* 0x0000016000047945 */ /* 0x000fe60003800200 */
[----:B------:R-:W-:Y:S02]  /*1060*/  FSETP.GT.AND P0, PT, |R22|, 2.2204500197172533354e-16, PT ;  /* 0x2580000f1600780b */ /* 0x000fe40003f04200 */
[----:B------:R-:W-:-:S11]  /*1070*/  IMAD.U32 R0, RZ, RZ, UR11 ;  /* 0x0000000bff007e24 */ /* 0x000fd6000f8e00ff */
        /* <DEDUP_REMOVED lines=12> */
[----:B------:R-:W-:Y:S01]  /*1140*/  IMAD.MOV.U32 R3, RZ, RZ, R20 ;  /* 0x000000ffff037224 */ /* 0x000fe200078e0014 */
[----:B------:R-:W-:Y:S02]  /*1150*/  MOV R0, UR8 ;  /* 0x0000000800007c02 */ /* 0x000fe40008000f00 */
[----:B------:R-:W-:-:S07]  /*1160*/  MOV R2, 0x1180 ;  /* 0x0000118000027802 */ /* 0x000fce0000000f00 */
[----:B------:R-:W-:Y:S05]  /*1170*/  CALL.REL.NOINC `($__internal_2_$__cuda_sm3x_div_rn_noftz_f32_slowpath) ;  /* 0x00000020008c7944 */ /* 0x000fea0003c00000 */
.L_x_33:
[----:B------:R-:W-:Y:S05]  /*1180*/  BSYNC.RECONVERGENT B5 ;  /* 0x0000000000057941 */ /* 0x000fea0003800200 */
.L_x_32:
[----:B------:R-:W-:-:S06]  /*1190*/  FADD R0, R0, -1 ;  /* 0xbf80000000007421 */ /* 0x000fcc0000000000 */
[----:B------:R-:W0:Y:S02]  /*11a0*/  F2I.CEIL.NTZ R0, R0 ;  /* 0x0000000000007305 */ /* 0x000e24000020b100 */
.L_x_31:
[----:B------:R-:W-:Y:S05]  /*11b0*/  BSYNC.RECONVERGENT B4 ;  /* 0x0000000000047941 */ /* 0x000fea0003800200 */
.L_x_30:
[----:B------:R-:W1:Y:S01]  /*11c0*/  MUFU.RCP R23, R12 ;  /* 0x0000000c00177308 */ /* 0x000e620000001000 */
[----:B0-----:R-:W-:Y:S01]  /*11d0*/  I2FP.F32.S32 R3, R0 ;  /* 0x0000000000037245 */ /* 0x001fe20000201400 */
[----:B------:R-:W-:Y:S04]  /*11e0*/  BSSY.RECONVERGENT B4, `(.L_x_34) ;  /* 0x000000e000047945 */ /* 0x000fe80003800200 */
[----:B------:R-:W-:-:S04]  /*11f0*/  FFMA R3, R3, UR8, R8 ;  /* 0x0000000803037c23 */ /* 0x000fc80008000008 */
[----:B------:R-:W-:-:S04]  /*1200*/  FADD R21, R3, -UR4 ;  /* 0x8000000403157e21 */ /* 0x000fc80008000000 */
[----:B------:R-:W0:Y:S01]  /*1210*/  FCHK P0, R21, R12 ;  /* 0x0000000c15007302 */ /* 0x000e220000000000 */
[----:B-1----:R-:W-:-:S04]  /*1220*/  FFMA R0, -R12, R23, 1 ;  /* 0x3f8000000c007423 */ /* 0x002fc80000000117 */
[----:B------:R-:W-:-:S04]  /*1230*/  FFMA R0, R23, R0, R23 ;  /* 0x0000000017007223 */ /* 0x000fc80000000017 */
[----:B------:R-:W-:-:S04]  /*1240*/  FFMA R3, R0, R21, RZ ;  /* 0x0000001500037223 */ /* 0x000fc800000000ff */
[----:B------:R-:W-:-:S04]  /*1250*/  FFMA R2, -R12, R3, R21 ;  /* 0x000000030c027223 */ /* 0x000fc80000000115 */
[----:B------:R-:W-:Y:S01]  /*1260*/  FFMA R0, R0, R2, R3 ;  /* 0x0000000200007223 */ /* 0x000fe20000000003 */
[----:B0-----:R-:W-:Y:S06]  /*1270*/  @!P0 BRA `(.L_x_35) ;  /* 0x0000000000108947 */ /* 0x001fec0003800000 */
[----:B------:R-:W-:Y:S01]  /*1280*/  IMAD.MOV.U32 R3, RZ, RZ, R21 ;  /* 0x000000ffff037224 */ /* 0x000fe200078e0015 */
[----:B------:R-:W-:Y:S02]  /*1290*/  MOV R0, R12 ;  /* 0x0000000c00007202 */ /* 0x000fe40000000f00 */
[----:B------:R-:W-:-:S07]  /*12a0*/  MOV R2, 0x12c0 ;  /* 0x000012c000027802 */ /* 0x000fce0000000f00 */
[----:B------:R-:W-:Y:S05]  /*12b0*/  CALL.REL.NOINC `($__internal_2_$__cuda_sm3x_div_rn_noftz_f32_slowpath) ;  /* 0x00000020003c7944 */ /* 0x000fea0003c00000 */
.L_x_35:
[----:B------:R-:W-:Y:S05]  /*12c0*/  BSYNC.RECONVERGENT B4 ;  /* 0x0000000000047941 */ /* 0x000fea0003800200 */
.L_x_34:
[----:B------:R-:W-:-:S07]  /*12d0*/  IMAD.MOV.U32 R21, RZ, RZ, R0 ;  /* 0x000000ffff157224 */ /* 0x000fce00078e0000 */
.L_x_22:
[----:B------:R-:W-:Y:S05]  /*12e0*/  BSYNC.RECONVERGENT B3 ;  /* 0x0000000000037941 */ /* 0x000fea0003800200 */
.L_x_21:
        /* <DEDUP_REMOVED lines=25> */
.L_x_42:
[----:B------:R-:W-:Y:S05]  /*1480*/  BSYNC.RECONVERGENT B5 ;  /* 0x0000000000057941 */ /* 0x000fea0003800200 */
.L_x_41:
[----:B------:R-:W-:-:S06]  /*1490*/  FADD R2, R0, 1 ;  /* 0x3f80000000027421 */ /* 0x000fcc0000000000 */
[----:B------:R-:W0:Y:S02]  /*14a0*/  F2I.FLOOR.NTZ R2, R2 ;  /* 0x0000000200027305 */ /* 0x000e240000207100 */
[----:B0-----:R-:W-:-:S07]  /*14b0*/  I2FP.F32.S32 R0, R2 ;  /* 0x0000000200007245 */ /* 0x001fce0000201400 */
.L_x_40:
[----:B------:R-:W-:Y:S05]  /*14c0*/  BSYNC.RECONVERGENT B4 ;  /* 0x0000000000047941 */ /* 0x000fea0003800200 */
.L_x_39:
        /* <DEDUP_REMOVED lines=15> */
.L_x_44:
[----:B------:R-:W-:Y:S05]  /*15c0*/  BSYNC.RECONVERGENT B4 ;  /* 0x0000000000047941 */ /* 0x000fea0003800200 */
.L_x_43:
[----:B------:R-:W-:Y:S01]  /*15d0*/  MOV R22, R0 ;  /* 0x0000000000167202 */ /* 0x000fe20000000f00 */
[----:B------:R-:W-:Y:S06]  /*15e0*/  BRA `(.L_x_37) ;  /* 0x0000000000a87947 */ /* 0x000fec0003800000 */
.L_x_38:
[----:B------:R-:W-:Y:S01]  /*15f0*/  FADD R25, R16, -R25 ;  /* 0x8000001910197221 */ /* 0x000fe20000000000 */
[----:B------:R-:W-:Y:S01]  /*1600*/  BSSY.RECONVERGENT B4, `(.L_x_45) ;  /* 0x0000016000047945 */ /* 0x000fe20003800200 */
[----:B------:R-:W-:-:S03]  /*1610*/  VIADD R26, R26, 0xfffffffe ;  /* 0xfffffffe1a1a7836 */ /* 0x000fc60000000000 */
        /* <DEDUP_REMOVED lines=17> */
.L_x_48:
[----:B------:R-:W-:Y:S05]  /*1730*/  BSYNC.RECONVERGENT B5 ;  /* 0x0000000000057941 */ /* 0x000fea0003800200 */
.L_x_47:
[----:B------:R-:W-:-:S04]  /*1740*/  FADD R0, R0, -1 ;  /* 0xbf80000000007421 */ /* 0x000fc80000000000 */
[----:B------:R0:W1:Y:S03]  /*1750*/  F2I.CEIL.NTZ R26, R0 ;  /* 0x00000000001a7305 */ /* 0x000066000020b100 */
.L_x_46:
[----:B------:R-:W-:Y:S05]  /*1760*/  BSYNC.RECONVERGENT B4 ;  /* 0x0000000000047941 */ /* 0x000fea0003800200 */
.L_x_45:
[----:B0-----:R-:W0:Y:S01]  /*1770*/  MUFU.RCP R0, R13 ;  /* 0x0000000d00007308 */ /* 0x001e220000001000 */
[----:B-1----:R-:W-:Y:S01]  /*1780*/  I2FP.F32.S32 R26, R26 ;  /* 0x0000001a001a7245 */ /* 0x002fe20000201400 */
[----:B------:R-:W-:Y:S04]  /*1790*/  BSSY.RECONVERGENT B4, `(.L_x_49) ;  /* 0x000000e000047945 */ /* 0x000fe80003800200 */
        /* <DEDUP_REMOVED lines=10> */
[----:B------:R-:W-:Y:S02]  /*1840*/  MOV R0, R13 ;  /* 0x0000000d00007202 */ /* 0x000fe40000000f00 */
[----:B------:R-:W-:-:S07]  /*1850*/  MOV R2, 0x1870 ;  /* 0x0000187000027802 */ /* 0x000fce0000000f00 */
[----:B------:R-:W-:Y:S05]  /*1860*/  CALL.REL.NOINC `($__internal_2_$__cuda_sm3x_div_rn_noftz_f32_slowpath) ;  /* 0x0000001800d07944 */ /* 0x000fea0003c00000 */
.L_x_50:
[----:B------:R-:W-:Y:S05]  /*1870*/  BSYNC.RECONVERGENT B4 ;  /* 0x0000000000047941 */ /* 0x000fea0003800200 */
.L_x_49:
[----:B------:R-:W-:-:S07]  /*1880*/  IMAD.MOV.U32 R22, RZ, RZ, R0 ;  /* 0x000000ffff167224 */ /* 0x000fce00078e0000 */
.L_x_37:
[----:B------:R-:W-:Y:S05]  /*1890*/  BSYNC.RECONVERGENT B3 ;  /* 0x0000000000037941 */ /* 0x000fea0003800200 */
.L_x_36:
        /* <DEDUP_REMOVED lines=25> */
.L_x_57:
[----:B------:R-:W-:Y:S05]  /*1a30*/  BSYNC.RECONVERGENT B5 ;  /* 0x0000000000057941 */ /* 0x000fea0003800200 */
.L_x_56:
[----:B------:R-:W-:-:S06]  /*1a40*/  FADD R0, R0, 1 ;  /* 0x3f80000000007421 */ /* 0x000fcc0000000000 */
[----:B------:R-:W0:Y:S02]  /*1a50*/  F2I.FLOOR.NTZ R0, R0 ;  /* 0x0000000000007305 */ /* 0x000e240000207100 */
[----:B0-----:R-:W-:-:S07]  /*1a60*/  I2FP.F32.S32 R3, R0 ;  /* 0x0000000000037245 */ /* 0x001fce0000201400 */
.L_x_55:
[----:B------:R-:W-:Y:S05]  /*1a70*/  BSYNC.RECONVERGENT B4 ;  /* 0x0000000000047941 */ /* 0x000fea0003800200 */
.L_x_54:
        /* <DEDUP_REMOVED lines=15> */
.L_x_59:
[----:B------:R-:W-:Y:S05]  /*1b70*/  BSYNC.RECONVERGENT B4 ;  /* 0x0000000000047941 */ /* 0x000fea0003800200 */
.L_x_58:
[----:B------:R-:W-:Y:S01]  /*1b80*/  MOV R24, R0 ;  /* 0x0000000000187202 */ /* 0x000fe20000000f00 */
[----:B------:R-:W-:Y:S06]  /*1b90*/  BRA `(.L_x_52) ;  /* 0x0000000000a87947 */ /* 0x000fec0003800000 */
.L_x_53:
        /* <DEDUP_REMOVED lines=20> */
.L_x_63:
[----:B------:R-:W-:Y:S05]  /*1ce0*/  BSYNC.RECONVERGENT B5 ;  /* 0x0000000000057941 */ /* 0x000fea0003800200 */
.L_x_62:
[----:B------:R-:W-:-:S04]  /*1cf0*/  FADD R0, R0, -1 ;  /* 0xbf80000000007421 */ /* 0x000fc80000000000 */
[----:B------:R0:W1:Y:S03]  /*1d00*/  F2I.CEIL.NTZ R11, R0 ;  /* 0x00000000000b7305 */ /* 0x000066000020b100 */
.L_x_61:
[----:B------:R-:W-:Y:S05]  /*1d10*/  BSYNC.RECONVERGENT B4 ;  /* 0x0000000000047941 */ /* 0x000fea0003800200 */
.L_x_60:
[----:B------:R-:W0:Y:S01]  /*1d20*/  MUFU.RCP R3, R14 ;  /* 0x0000000e00037308 */ /* 0x000e220000001000 */
        /* <DEDUP_REMOVED lines=15> */
.L_x_65:
[----:B------:R-:W-:Y:S05]  /*1e20*/  BSYNC.RECONVERGENT B4 ;  /* 0x0000000000047941 */ /* 0x000fea0003800200 */
.L_x_64:
[----:B------:R-:W-:-:S07]  /*1e30*/  MOV R24, R0 ;  /* 0x0000000000187202 */ /* 0x000fce0000000f00 */
.L_x_52:
[----:B------:R-:W-:Y:S05]  /*1e40*/  BSYNC.RECONVERGENT B3 ;  /* 0x0000000000037941 */ /* 0x000fea0003800200 */
.L_x_51:
[----:B------:R-:W-:Y:S01]  /*1e50*/  FMUL R3, R13, R13 ;  /* 0x0000000d0d037220 */ /* 0x000fe20000400000 */
[----:B------:R-:W-:Y:S03]  /*1e60*/  BSSY.RECONVERGENT B0, `(.L_x_66) ;  /* 0x000000e000007945 */ /* 0x000fe60003800200 */
[----:B------:R-:W-:-:S04]  /*1e70*/  FFMA R3, R12, R12, R3 ;  /* 0x0000000c0c037223 */ /* 0x000fc80000000003 */
[----:B------:R-:W-:-:S04]  /*1e80*/  FFMA R0, R14, R14, R3 ;  /* 0x0000000e0e007223 */ /* 0x000fc80000000003 */
[----:B------:R-:W-:Y:S01]  /*1e90*/  VIADD R2, R0, 0xf3000000 ;  /* 0xf300000000027836 */ /* 0x000fe20000000000 */
[----:B------:R0:W1:Y:S04]  /*1ea0*/  MUFU.RSQ R3, R0 ;  /* 0x0000000000037308 */ /* 0x0000680000001400 */
[----:B------:R-:W-:-:S13]  /*1eb0*/  ISETP.GT.U32.AND P0, PT, R2, 0x727fffff, PT ;  /* 0x727fffff0200780c */ /* 0x000fda0003f04070 */
[----:B01----:R-:W-:Y:S05]  /*1ec0*/  @!P0 BRA `(.L_x_67) ;  /* 0x00000000000c8947 */ /* 0x003fea0003800000 */
[----:B------:R-:W-:-:S07]  /*1ed0*/  MOV R19, 0x1ef0 ;  /* 0x00001ef000137802 */ /* 0x000fce0000000f00 */
[----:B------:R-:W-:Y:S05]  /*1ee0*/  CALL.REL.NOINC `($__internal_1_$__cuda_sm20_sqrt_rn_f32_slowpath) ;  /* 0x0000001000d47944 */ /* 0x000fea0003c00000 */
[----:B------:R-:W-:Y:S05]  /*1ef0*/  BRA `(.L_x_68) ;  /* 0x0000000000107947 */ /* 0x000fea0003800000 */
.L_x_67:
[----:B------:R-:W-:Y:S01]  /*1f00*/  FMUL.FTZ R15, R0, R3 ;  /* 0x00000003000f7220 */ /* 0x000fe20000410000 */
[----:B------:R-:W-:-:S03]  /*1f10*/  FMUL.FTZ R3, R3, 0.5 ;  /* 0x3f00000003037820 */ /* 0x000fc60000410000 */
[----:B------:R-:W-:-:S04]  /*1f20*/  FFMA R0, -R15, R15, R0 ;  /* 0x0000000f0f007223 */ /* 0x000fc80000000100 */
[----:B------:R-:W-:-:S07]  /*1f30*/  FFMA R15, R0, R3, R15 ;  /* 0x00000003000f7223 */ /* 0x000fce000000000f */
.L_x_68:
[----:B------:R-:W-:Y:S05]  /*1f40*/  BSYNC.RECONVERGENT B0 ;  /* 0x0000000000007941 */ /* 0x000fea0003800200 */
.L_x_66:
[----:B------:R-:W0:Y:S01]  /*1f50*/  F2F.F64.F32 R2, UR8 ;  /* 0x0000000800027d10 */ /* 0x000e220008201800 */
[----:B------:R-:W-:Y:S01]  /*1f60*/  HFMA2 R26, -RZ, RZ, 0, 5.9604644775390625e-08 ;  /* 0x00000001ff1a7431 */ /* 0x000fe200000001ff */
[----:B------:R-:W-:Y:S01]  /*1f70*/  FMNMX3 R11, R22, R24, R21, PT ;  /* 0x00000018160b7276 */ /* 0x000fe20003800015 */
[----:B------:R-:W-:Y:S04]  /*1f80*/  BSSY.RECONVERGENT B0, `(.L_x_69) ;  /* 0x000001a000007945 */ /* 0x000fe80003800200 */
[----:B------:R-:W-:Y:S01]  /*1f90*/  FADD R0, R16, R11 ;  /* 0x0000000b10007221 */ /* 0x000fe20000000000 */
[----:B------:R-:W-:Y:S08]  /*1fa0*/  F2F.F64.F32 R28, R12 ;  /* 0x0000000c001c7310 */ /* 0x000ff00000201800 */
[----:B0-----:R-:W0:Y:S08]  /*1fb0*/  MUFU.RCP64H R27, R3 ;  /* 0x00000003001b7308 */ /* 0x001e300000001800 */
[----:B------:R-:W1:Y:S08]  /*1fc0*/  F2F.F64.F32 R34, R0 ;  /* 0x0000000000227310 */ /* 0x000e700000201800 */
[----:B------:R-:W2:Y:S01]  /*1fd0*/  F2F.F64.F32 R30, UR4 ;  /* 0x00000004001e7d10 */ /* 0x000ea20008201800 */
[----:B0-----:R-:W-:-:S02]  /*1fe0*/  DFMA R32, -R2, R26, 1 ;  /* 0x3ff000000220742b */ /* 0x001fc4000000011a */
[----:B-1----:R-:W-:-:S06]  /*1ff0*/  DMUL R34, R34, 0.5 ;  /* 0x3fe0000022227828 */ /* 0x002fcc0000000000 */
[----:B------:R-:W-:Y:S02]  /*2000*/  DFMA R32, R32, R32, R32 ;  /* 0x000000202020722b */ /* 0x000fe40000000020 */
[----:B--2---:R-:W-:-:S06]  /*2010*/  DFMA R28, R34, R28, R30 ;  /* 0x0000001c221c722b */ /* 0x004fcc000000001e */
[----:B------:R-:W-:Y:S02]  /*2020*/  DFMA R26, R26, R32, R26 ;  /* 0x000000201a1a722b */ /* 0x000fe4000000001a */
[----:B------:R-:W0:Y:S06]  /*2030*/  F2F.F64.F32 R32, R8 ;  /* 0x0000000800207310 */ /* 0x000e2c0000201800 */
[----:B------:R-:W-:Y:S02]  /*2040*/  DFMA R30, -R2, R26, 1 ;  /* 0x3ff00000021e742b */ /* 0x000fe4000000011a */
[----:B0-----:R-:W-:-:S06]  /*2050*/  DADD R28, R28, -R32 ;  /* 0x000000001c1c7229 */ /* 0x001fcc0000000820 */
[----:B------:R-:W-:-:S08]  /*2060*/  DFMA R32, R26, R30, R26 ;  /* 0x0000001e1a20722b */ /* 0x000fd0000000001a */
[----:B------:R-:W-:Y:S01]  /*2070*/  DMUL R30, R28, R32 ;  /* 0x000000201c1e7228 */ /* 0x000fe20000000000 */
[----:B------:R-:W-:-:S07]  /*2080*/  FSETP.GEU.AND P1, PT, |R29|, 6.5827683646048100446e-37, PT ;  /* 0x036000001d00780b */ /* 0x000fce0003f2e200 */
[----:B------:R-:W-:-:S08]  /*2090*/  DFMA R26, -R2, R30, R28 ;  /* 0x0000001e021a722b */ /* 0x000fd0000000011c */
[----:B------:R-:W-:-:S10]  /*20a0*/  DFMA R36, R32, R26, R30 ;  /* 0x0000001a2024722b */ /* 0x000fd4000000001e */
[----:B------:R-:W-:-:S05]  /*20b0*/  FFMA R0, RZ, R3, R37 ;  /* 0x00000003ff007223 */ /* 0x000fca0000000025 */
[----:B------:R-:W-:-:S13]  /*20c0*/  FSETP.GT.AND P0, PT, |R0|, 1.469367938527859385e-39, PT ;  /* 0x001000000000780b */ /* 0x000fda0003f04200 */
[----:B------:R-:W-:Y:S05]  /*20d0*/  @P0 BRA P1, `(.L_x_70) ;  /* 0x0000000000100947 */ /* 0x000fea0000800000 */
[----:B------:R-:W-:-:S07]  /*20e0*/  MOV R0, 0x2100 ;  /* 0x0000210000007802 */ /* 0x000fce0000000f00 */
[----:B------:R-:W-:Y:S05]  /*20f0*/  CALL.REL.NOINC `($__internal_0_$__cuda_sm20_div_rn_f64_full) ;  /* 0x0000000800d47944 */ /* 0x000fea0003c00000 */
[----:B------:R-:W-:Y:S01]  /*2100*/  MOV R36, R26 ;  /* 0x0000001a00247202 */ /* 0x000fe20000000f00 */
[----:B------:R-:W-:-:S07]  /*2110*/  IMAD.MOV.U32 R37, RZ, RZ, R27 ;  /* 0x000000ffff257224 */ /* 0x000fce00078e001b */
.L_x_70:
[----:B------:R-:W-:Y:S05]  /*2120*/  BSYNC.RECONVERGENT B0 ;  /* 0x0000000000007941 */ /* 0x000fea0003800200 */
.L_x_69:
[----:B------:R-:W0:Y:S01]  /*2130*/  F2I.F64.FLOOR R12, R36 ;  /* 0x00000024000c7311 */ /* 0x000e220000305100 */
[----:B------:R-:W-:Y:S01]  /*2140*/  BSSY.RECONVERGENT B3, `(.L_x_71) ;  /* 0x00000ac000037945 */ /* 0x000fe20003800200 */
[----:B------:R-:W-:-:S06]  /*2150*/  MOV R0, RZ ;  /* 0x000000ff00007202 */ /* 0x000fcc0000000f00 */
[----:B------:R-:W-:Y:S01]  /*2160*/  F2F.F64.F32 R2, R13 ;  /* 0x0000000d00027310 */ /* 0x000fe20000201800 */
[----:B0-----:R-:W-:-:S07]  /*2170*/  ISETP.GE.AND P0, PT, R12, UR14, PT ;  /* 0x0000000e0c007c0c */ /* 0x001fce000bf06270 */
[----:B------:R-:W0:Y:S01]  /*2180*/  F2F.F64.F32 R32, UR5 ;  /* 0x0000000500207d10 */ /* 0x000e220008201800 */
[----:B------:R-:W-:-:S07]  /*2190*/  ISETP.LT.OR P0, PT, R12, RZ, P0 ;  /* 0x000000ff0c00720c */ /* 0x000fce0000701670 */
[----:B------:R-:W-:Y:S01]  /*21a0*/  F2F.F64.F32 R30, UR6 ;  /* 0x00000006001e7d10 */ /* 0x000fe20008201800 */
[----:B0-----:R-:W-:-:S07]  /*21b0*/  DFMA R2, R34, R2, R32 ;  /* 0x000000022202722b */ /* 0x001fce0000000020 */
[----:B------:R-:W0:Y:S08]  /*21c0*/  F2F.F64.F32 R26, R14 ;  /* 0x0000000e001a7310 */ /* 0x000e300000201800 */
[----:B------:R-:W1:Y:S01]  /*21d0*/  F2F.F64.F32 R8, R9 ;  /* 0x0000000900087310 */ /* 0x000e620000201800 */
[----:B0-----:R-:W-:-:S07]  /*21e0*/  DFMA R26, R34, R26, R30 ;  /* 0x0000001a221a722b */ /* 0x001fce000000001e */
[----:B------:R-:W0:Y:S01]  /*21f0*/  F2F.F64.F32 R28, R10 ;  /* 0x0000000a001c7310 */ /* 0x000e220000201800 */
[----:B-1----:R-:W-:Y:S02]  /*2200*/  DADD R34, R2, -R8 ;  /* 0x0000000002227229 */ /* 0x002fe40000000808 */
[----:B0-----:R-:W-:Y:S01]  /*2210*/  DADD R28, R26, -R28 ;  /* 0x000000001a1c7229 */ /* 0x001fe2000000081c */
[----:B------:R-:W-:Y:S10]  /*2220*/  @P0 BRA `(.L_x_72) ;  /* 0x0000000800740947 */ /* 0x000ff40003800000 */
[----:B------:R-:W0:Y:S01]  /*2230*/  F2F.F64.F32 R2, UR10 ;  /* 0x0000000a00027d10 */ /* 0x000e220008201800 */
[----:B------:R-:W-:Y:S01]  /*2240*/  MOV R26, 0x1 ;  /* 0x00000001001a7802 */ /* 0x000fe20000000f00 */
[----:B------:R-:W-:Y:S01]  /*2250*/  BSSY.RECONVERGENT B0, `(.L_x_73) ;  /* 0x0000012000007945 */ /* 0x000fe20003800200 */
[----:B------:R-:W-:-:S05]  /*2260*/  FSETP.GEU.AND P1, PT, |R29|, 6.5827683646048100446e-37, PT ;  /* 0x036000001d00780b */ /* 0x000fca0003f2e200 */
[----:B0-----:R-:W0:Y:S02]  /*2270*/  MUFU.RCP64H R27, R3 ;  /* 0x00000003001b7308 */ /* 0x001e240000001800 */
[----:B0-----:R-:W-:-:S08]  /*2280*/  DFMA R8, -R2, R26, 1 ;  /* 0x3ff000000208742b */ /* 0x001fd0000000011a */
[----:B------:R-:W-:-:S08]  /*2290*/  DFMA R8, R8, R8, R8 ;  /* 0x000000080808722b */ /* 0x000fd00000000008 */
[----:B------:R-:W-:-:S08]  /*22a0*/  DFMA R8, R26, R8, R26 ;  /* 0x000000081a08722b */ /* 0x000fd0000000001a */
[----:B------:R-:W-:-:S08]  /*22b0*/  DFMA R26, -R2, R8, 1 ;  /* 0x3ff00000021a742b */ /* 0x000fd00000000108 */
[----:B------:R-:W-:-:S08]  /*22c0*/  DFMA R26, R8, R26, R8 ;  /* 0x0000001a081a722b */ /* 0x000fd00000000008 */
[----:B------:R-:W-:-:S08]  /*22d0*/  DMUL R8, R28, R26 ;  /* 0x0000001a1c087228 */ /* 0x000fd00000000000 */
[----:B------:R-:W-:-:S08]  /*22e0*/  DFMA R30, -R2, R8, R28 ;  /* 0x00000008021e722b */ /* 0x000fd0000000011c */
[----:B------:R-:W-:-:S10]  /*22f0*/  DFMA R30, R26, R30, R8 ;  /* 0x0000001e1a1e722b */ /* 0x000fd40000000008 */
[----:B------:R-:W-:-:S05]  /*2300*/  FFMA R0, RZ, R3, R31 ;  /* 0x00000003ff007223 */ /* 0x000fca000000001f */
[----:B------:R-:W-:-:S13]  /*2310*/  FSETP.GT.AND P0, PT, |R0|, 1.469367938527859385e-39, PT ;  /* 0x001000000000780b */ /* 0x000fda0003f04200 */
[----:B------:R-:W-:Y:S05]  /*2320*/  @P0 BRA P1, `(.L_x_74) ;  /* 0x0000000000100947 */ /* 0x000fea0000800000 */
[----:B------:R-:W-:-:S07]  /*2330*/  MOV R0, 0x2350 ;  /* 0x0000235000007802 */ /* 0x000fce0000000f00 */
[----:B------:R-:W-:Y:S05]  /*2340*/  CALL.REL.NOINC `($__internal_0_$__cuda_sm20_div_rn_f64_full) ;  /* 0x0000000800407944 */ /* 0x000fea0003c00000 */
[----:B------:R-:W-:Y:S01]  /*2350*/  IMAD.MOV.U32 R30, RZ, RZ, R26 ;  /* 0x000000ffff1e7224 */ /* 0x000fe200078e001a */
[----:B------:R-:W-:-:S07]  /*2360*/  MOV R31, R27 ;  /* 0x0000001b001f7202 */ /* 0x000fce0000000f00 */
.L_x_74:
[----:B------:R-:W-:Y:S05]  /*2370*/  BSYNC.RECONVERGENT B0 ;  /* 0x0000000000007941 */ /* 0x000fea0003800200 */
.L_x_73:
[----:B------:R-:W0:Y:S01]  /*2380*/  F2F.F64.F32 R2, UR9 ;  /* 0x0000000900027d10 */ /* 0x000e220008201800 */
[----:B------:R-:W-:Y:S01]  /*2390*/  HFMA2 R26, -RZ, RZ, 0, 5.9604644775390625e-08 ;  /* 0x00000001ff1a7431 */ /* 0x000fe200000001ff */
[----:B------:R-:W-:Y:S01]  /*23a0*/  FSETP.GEU.AND P1, PT, |R35|, 6.5827683646048100446e-37, PT ;  /* 0x036000002300780b */ /* 0x000fe20003f2e200 */
[----:B------:R-:W-:Y:S05]  /*23b0*/  BSSY.RECONVERGENT B0, `(.L_x_75) ;  /* 0x0000012000007945 */ /* 0x000fea0003800200 */
        /* <DEDUP_REMOVED lines=8> */
[----:B------:R-:W-:Y:S01]  /*2440*/  DFMA R26, R28, R26, R8 ;  /* 0x0000001a1c1a722b */ /* 0x000fe20000000008 */
[----:B------:R0:W1:Y:S09]  /*2450*/  F2I.F64.FLOOR R8, R30 ;  /* 0x0000001e00087311 */ /* 0x0000720000305100 */
[----:B------:R-:W-:-:S05]  /*2460*/  FFMA R0, RZ, R3, R27 ;  /* 0x00000003ff007223 */ /* 0x000fca000000001b */
[----:B------:R-:W-:-:S13]  /*2470*/  FSETP.GT.AND P0, PT, |R0|, 1.469367938527859385e-39, PT ;  /* 0x001000000000780b */ /* 0x000fda0003f04200 */
[----:B01----:R-:W-:Y:S05]  /*2480*/  @P0 BRA P1, `(.L_x_76) ;  /* 0x0000000000100947 */ /* 0x003fea0000800000 */
[----:B------:R-:W-:Y:S01]  /*2490*/  IMAD.MOV.U32 R28, RZ, RZ, R34 ;  /* 0x000000ffff1c7224 */ /* 0x000fe200078e0022 */
[----:B------:R-:W-:Y:S02]  /*24a0*/  MOV R29, R35 ;  /* 0x00000023001d7202 */ /* 0x000fe40000000f00 */
[----:B------:R-:W-:-:S07]  /*24b0*/  MOV R0, 0x24d0 ;  /* 0x000024d000007802 */ /* 0x000fce0000000f00 */
[----:B------:R-:W-:Y:S05]  /*24c0*/  CALL.REL.NOINC `($__internal_0_$__cuda_sm20_div_rn_f64_full) ;  /* 0x0000000400e07944 */ /* 0x000fea0003c00000 */
.L_x_76:
[----:B------:R-:W-:Y:S05]  /*24d0*/  BSYNC.RECONVERGENT B0 ;  /* 0x0000000000007941 */ /* 0x000fea0003800200 */
.L_x_75:
[----:B------:R-:W0:Y:S01]  /*24e0*/  MUFU.RCP R9, |R14| ;  /* 0x4000000e00097308 */ /* 0x000e220000001000 */
[----:B------:R-:W-:Y:S01]  /*24f0*/  MOV R13, UR10 ;  /* 0x0000000a000d7c02 */ /* 0x000fe20008000f00 */
[----:B------:R-:W-:Y:S06]  /*2500*/  BSSY.RECONVERGENT B4, `(.L_x_77) ;  /* 0x000000e000047945 */ /* 0x000fec0003800200 */
[----:B------:R-:W1:Y:S08]  /*2510*/  FCHK P0, R13, |R14| ;  /* 0x4000000e0d007302 */ /* 0x000e700000000000 */
[----:B------:R2:W3:Y:S01]  /*2520*/  F2I.F64.FLOOR R10, R26 ;  /* 0x0000001a000a7311 */ /* 0x0004e20000305100 */
[----:B0-----:R-:W-:-:S04]  /*2530*/  FFMA R0, -|R14|, R9, 1 ;  /* 0x3f8000000e007423 */ /* 0x001fc80000000309 */
[----:B------:R-:W-:-:S04]  /*2540*/  FFMA R9, R9, R0, R9 ;  /* 0x0000000009097223 */ /* 0x000fc80000000009 */
[----:B------:R-:W-:-:S04]  /*2550*/  FFMA R0, R9, UR10, RZ ;  /* 0x0000000a09007c23 */ /* 0x000fc800080000ff */
[----:B------:R-:W-:-:S04]  /*2560*/  FFMA R3, -|R14|, R0, UR10 ;  /* 0x0000000a0e037e23 */ /* 0x000fc80008000300 */
[----:B------:R-:W-:Y:S01]  /*2570*/  FFMA R9, R9, R3, R0 ;  /* 0x0000000309097223 */ /* 0x000fe20000000000 */
[----:B-123--:R-:W-:Y:S06]  /*2580*/  @!P0 BRA `(.L_x_78) ;  /* 0x0000000000148947 */ /* 0x00efec0003800000 */
[----:B------:R-:W-:Y:S01]  /*2590*/  FADD R0, |R14|, -RZ ;  /* 0x800000ff0e007221 */ /* 0x000fe20000000200 */
[----:B------:R-:W-:Y:S01]  /*25a0*/  IMAD.U32 R3, RZ, RZ, UR10 ;  /* 0x0000000aff037e24 */ /* 0x000fe2000f8e00ff */
[----:B------:R-:W-:-:S07]  /*25b0*/  MOV R2, 0x25d0 ;  /* 0x000025d000027802 */ /* 0x000fce0000000f00 */
[----:B------:R-:W-:Y:S05]  /*25c0*/  CALL.REL.NOINC `($__internal_2_$__cuda_sm3x_div_rn_noftz_f32_slowpath) ;  /* 0x0000000c00787944 */ /* 0x000fea0003c00000 */
[----:B------:R-:W-:-:S07]  /*25d0*/  MOV R9, R0 ;  /* 0x0000000000097202 */ /* 0x000fce0000000f00 */
.L_x_78:
[----:B------:R-:W-:Y:S05]  /*25e0*/  BSYNC.RECONVERGENT B4 ;  /* 0x0000000000047941 */ /* 0x000fea0003800200 */
.L_x_77:
[----:B------:R-:W-:Y:S01]  /*25f0*/  FADD R2, R6, -UR5 ;  /* 0x8000000506027e21 */ /* 0x000fe20008000000 */
[----:B------:R-:W-:Y:S01]  /*2600*/  MOV R19, UR9 ;  /* 0x0000000900137c02 */ /* 0x000fe20008000f00 */
[----:B------:R-:W-:Y:S02]  /*2610*/  BSSY.RECONVERGENT B4, `(.L_x_79) ;  /* 0x000000e000047945 */ /* 0x000fe40003800200 */
[----:B------:R-:W0:Y:S08]  /*2620*/  MUFU.RCP R13, |R2| ;  /* 0x40000002000d7308 */ /* 0x000e300000001000 */
[----:B------:R-:W1:Y:S01]  /*2630*/  FCHK P0, R19, |R2| ;  /* 0x4000000213007302 */ /* 0x000e620000000000 */
[----:B0-----:R-:W-:-:S04]  /*2640*/  FFMA R0, -|R2|, R13, 1 ;  /* 0x3f80000002007423 */ /* 0x001fc8000000030d */
[----:B------:R-:W-:-:S04]  /*2650*/  FFMA R13, R13, R0, R13 ;  /* 0x000000000d0d7223 */ /* 0x000fc8000000000d */
[----:B------:R-:W-:-:S04]  /*2660*/  FFMA R0, R13, UR9, RZ ;  /* 0x000000090d007c23 */ /* 0x000fc800080000ff */
[----:B------:R-:W-:-:S04]  /*2670*/  FFMA R3, -|R2|, R0, UR9 ;  /* 0x0000000902037e23 */ /* 0x000fc80008000300 */
[----:B------:R-:W-:Y:S01]  /*2680*/  FFMA R13, R13, R3, R0 ;  /* 0x000000030d0d7223 */ /* 0x000fe20000000000 */
[----:B-1----:R-:W-:Y:S06]  /*2690*/  @!P0 BRA `(.L_x_80) ;  /* 0x0000000000148947 */ /* 0x002fec0003800000 */
[----:B------:R-:W-:Y:S01]  /*26a0*/  FADD R0, |R2|, -RZ ;  /* 0x800000ff02007221 */ /* 0x000fe20000000200 */
[----:B------:R-:W-:Y:S01]  /*26b0*/  IMAD.U32 R3, RZ, RZ, UR9 ;  /* 0x00000009ff037e24 */ /* 0x000fe2000f8e00ff */
[----:B------:R-:W-:-:S07]  /*26c0*/  MOV R2, 0x26e0 ;  /* 0x000026e000027802 */ /* 0x000fce0000000f00 */
[----:B------:R-:W-:Y:S05]  /*26d0*/  CALL.REL.NOINC `($__internal_2_$__cuda_sm3x_div_rn_noftz_f32_slowpath) ;  /* 0x0000000c00347944 */ /* 0x000fea0003c00000 */
[----:B------:R-:W-:-:S07]  /*26e0*/  MOV R13, R0 ;  /* 0x00000000000d7202 */ /* 0x000fce0000000f00 */
.L_x_80:
[----:B------:R-:W-:Y:S05]  /*26f0*/  BSYNC.RECONVERGENT B4 ;  /* 0x0000000000047941 */ /* 0x000fea0003800200 */
.L_x_79:
        /* <DEDUP_REMOVED lines=16> */
.L_x_82:
[----:B------:R-:W-:Y:S05]  /*2800*/  BSYNC.RECONVERGENT B4 ;  /* 0x0000000000047941 */ /* 0x000fea0003800200 */
.L_x_81:
[----:B------:R-:W0:Y:S01]  /*2810*/  LDC.64 R2, c[0x0][0x398] ;  /* 0x0000e600ff027b82 */ /* 0x000e220000000a00 */
[----:B------:R-:W-:Y:S01]  /*2820*/  HFMA2 R0, -RZ, RZ, 0, 0 ;  /* 0x00000000ff007431 */ /* 0x000fe200000001ff */
[----:B------:R-:W-:Y:S02]  /*2830*/  FSETP.LEU.AND P2, PT, R7, UR6, PT ;  /* 0x0000000607007c0b */ /* 0x000fe4000bf4b000 */
[----:B------:R-:W-:Y:S02]  /*2840*/  FSETP.LEU.AND P3, PT, R6, UR5, PT ;  /* 0x0000000506007c0b */ /* 0x000fe4000bf6b000 */
[----:B------:R-:W-:-:S13]  /*2850*/  FSETP.LEU.AND P4, PT, R5, UR4, PT ;  /* 0x0000000405007c0b */ /* 0x000fda000bf8b000 */
.L_x_86:
[----:B------:R-:W-:Y:S02]  /*2860*/  ISETP.GE.AND P1, PT, R10, R17, PT ;  /* 0x000000110a00720c */ /* 0x000fe40003f26270 */
[----:B------:R-:W-:Y:S02]  /*2870*/  ISETP.GE.AND P0, PT, R8, R18, PT ;  /* 0x000000120800720c */ /* 0x000fe40003f06270 */
[----:B------:R-:W-:Y:S02]  /*2880*/  ISETP.LT.OR P1, PT, R10, RZ, P1 ;  /* 0x000000ff0a00720c */ /* 0x000fe40000f21670 */
[----:B------:R-:W-:-:S04]  /*2890*/  ISETP.LT.OR P0, PT, R8, RZ, P0 ;  /* 0x000000ff0800720c */ /* 0x000fc80000701670 */
[----:B------:R-:W-:-:S13]  /*28a0*/  PLOP3.LUT P0, PT, P1, P0, PT, 0xf8, 0x8f ;  /* 0x00000000008f781c */ /* 0x000fda0000f01f70 */
[----:B------:R-:W-:Y:S05]  /*28b0*/  @P0 BRA `(.L_x_72) ;  /* 0x0000000000d00947 */ /* 0x000fea0003800000 */
[----:B------:R-:W-:Y:S01]  /*28c0*/  FSETP.NEU.AND P0, PT, R21, R11, PT ;  /* 0x0000000b1500720b */ /* 0x000fe20003f0d000 */
[----:B------:R-:W-:Y:S01]  /*28d0*/  BSSY.RECONVERGENT B0, `(.L_x_83) ;  /* 0x000002d000007945 */ /* 0x000fe20003800200 */
[----:B------:R-:W-:-:S11]  /*28e0*/  IMAD.MOV.U32 R5, RZ, RZ, R16 ;  /* 0x000000ffff057224 */ /* 0x000fd600078e0010 */
[----:B------:R-:W-:Y:S05]  /*28f0*/  @P0 BRA `(.L_x_84) ;  /* 0x0000000000340947 */ /* 0x000fea0003800000 */
[----:B------:R-:W-:-:S04]  /*2900*/  IMAD R5, R17, R8, R10 ;  /* 0x0000000811057224 */ /* 0x000fc800078e020a */
[----:B------:R-:W-:-:S04]  /*2910*/  IMAD R5, R5, UR14, R12 ;  /* 0x0000000e05057c24 */ /* 0x000fc8000f8e020c */
[----:B0-----:R-:W-:-:S06]  /*2920*/  IMAD.WIDE R6, R5, 0x4, R2 ;  /* 0x0000000405067825 */ /* 0x001fcc00078e0202 */
[----:B------:R-:W2:Y:S01]  /*2930*/  LDG.E R6, desc[UR12][R6.64] ;  /* 0x0000000c06067981 */ /* 0x000ea2000c1e1900 */
[C---:B------:R-:W-:Y:S01]  /*2940*/  FADD R16, R21.reuse, -R16 ;  /* 0x8000001015107221 */ /* 0x040fe20000000000 */
[C---:B------:R-:W-:Y:S01]  /*2950*/  IADD3 R11, PT, PT, R12.reuse, 0x1, RZ ;  /* 0x000000010c0b7810 */ /* 0x040fe20007ffe0ff */
[----:B------:R-:W-:Y:S02]  /*2960*/  @P4 VIADD R11, R12, 0xffffffff ;  /* 0xffffffff0c0b4836 */ /* 0x000fe40000000000 */
[----:B------:R-:W-:Y:S01]  /*2970*/  FMUL R5, R16, R15 ;  /* 0x0000000f10057220 */ /* 0x000fe20000400000 */
[----:B------:R-:W-:Y:S01]  /*2980*/  MOV R16, R21 ;  /* 0x0000001500107202 */ /* 0x000fe20000000f00 */
[----:B------:R-:W-:Y:S01]  /*2990*/  FADD R21, R21, R14 ;  /* 0x0000000e15157221 */ /* 0x000fe20000000000 */
[----:B------:R-:W-:Y:S01]  /*29a0*/  MOV R12, R11 ;  /* 0x0000000b000c7202 */ /* 0x000fe20000000f00 */
[----:B--2---:R-:W-:Y:S01]  /*29b0*/  FMUL R5, R5, R6 ;  /* 0x0000000605057220 */ /* 0x004fe20000400000 */
[----:B------:R-:W-:Y:S06]  /*29c0*/  BRA `(.L_x_85) ;  /* 0x0000000000747947 */ /* 0x000fec0003800000 */
.L_x_84:
[----:B------:R-:W-:Y:S02]  /*29d0*/  FSETP.NEU.AND P0, PT, R22, R11, PT ;  /* 0x0000000b1600720b */ /* 0x000fe40003f0d000 */
[----:B------:R-:W-:-:S11]  /*29e0*/  PLOP3.LUT P1, PT, PT, PT, PT, 0x8, 0x80 ;  /* 0x000000000080781c */ /* 0x000fd60003f2e170 */
[----:B------:R-:W-:Y:S01]  /*29f0*/  @!P0 PLOP3.LUT P1, PT, P3, PT, PT, 0x80, 0x8 ;  /* 0x000000000008881c */ /* 0x000fe20001f2f070 */
[----:B------:R-:W-:Y:S01]  /*2a00*/  @!P0 IMAD R7, R17, R8, R10 ;  /* 0x0000000811078224 */ /* 0x000fe200078e020a */
[----:B------:R-:W-:-:S03]  /*2a10*/  @!P0 IADD3 R6, PT, PT, R10, 0x1, RZ ;  /* 0x000000010a068810 */ /* 0x000fc60007ffe0ff */
[----:B------:R-:W-:-:S08]  /*2a20*/  @!P0 IMAD R7, R7, UR14, R12 ;  /* 0x0000000e07078c24 */ /* 0x000fd0000f8e020c */
[----:B------:R-:W-:-:S05]  /*2a30*/  @P1 VIADD R6, R10, 0xffffffff ;  /* 0xffffffff0a061836 */ /* 0x000fca0000000000 */
[----:B------:R-:W-:Y:S01]  /*2a40*/  @!P0 MOV R10, R6 ;  /* 0x00000006000a8202 */ /* 0x000fe20000000f00 */
[----:B0-----:R-:W-:-:S04]  /*2a50*/  @!P0 IMAD.WIDE R6, R7, 0x4, R2 ;  /* 0x0000000407068825 */ /* 0x001fc800078e0202 */
[----:B------:R-:W-:Y:S02]  /*2a60*/  @P0 IMAD R11, R17, R8, R10 ;  /* 0x00000008110b0224 */ /* 0x000fe400078e020a */
[----:B------:R-:W2:Y:S02]  /*2a70*/  @!P0 LDG.E R7, desc[UR12][R6.64] ;  /* 0x0000000c06078981 */ /* 0x000ea4000c1e1900 */
[----:B------:R-:W-:-:S04]  /*2a80*/  @P0 IMAD R11, R11, UR14, R12 ;  /* 0x0000000e0b0b0c24 */ /* 0x000fc8000f8e020c */
[----:B------:R-:W-:-:S06]  /*2a90*/  @P0 IMAD.WIDE R26, R11, 0x4, R2 ;  /* 0x000000040b1a0825 */ /* 0x000fcc00078e0202 */
[----:B------:R-:W3:Y:S01]  /*2aa0*/  @P0 LDG.E R27, desc[UR12][R26.64] ;  /* 0x0000000c1a1b0981 */ /* 0x000ee2000c1e1900 */
[----:B------:R-:W-:Y:S02]  /*2ab0*/  PLOP3.LUT P1, PT, PT, PT, PT, 0x8, 0x80 ;  /* 0x000000000080781c */ /* 0x000fe40003f2e170 */
[----:B------:R-:W-:Y:S01]  /*2ac0*/  @P0 PLOP3.LUT P1, PT, P2, PT, PT, 0x80, 0x8 ;  /* 0x000000000008081c */ /* 0x000fe2000172f070 */
[----:B------:R-:W-:Y:S01]  /*2ad0*/  @!P0 FADD R16, R22, -R16 ;  /* 0x8000001016108221 */ /* 0x000fe20000000000 */
[----:B------:R-:W-:Y:S01]  /*2ae0*/  @P0 FADD R20, R24, -R5 ;  /* 0x8000000518140221 */ /* 0x000fe20000000000 */
[----:B------:R-:W-:Y:S02]  /*2af0*/  @P0 IADD3 R11, PT, PT, R8, 0x1, RZ ;  /* 0x00000001080b0810 */ /* 0x000fe40007ffe0ff */
[-C--:B------:R-:W-:Y:S01]  /*2b00*/  @!P0 FMUL R16, R16, R15.reuse ;  /* 0x0000000f10108220 */ /* 0x080fe20000400000 */
[----:B------:R-:W-:-:S07]  /*2b10*/  @P0 FMUL R20, R20, R15 ;  /* 0x0000000f14140220 */ /* 0x000fce0000400000 */
[----:B------:R-:W-:-:S05]  /*2b20*/  @P1 IADD3 R11, PT, PT, R8, -0x1, RZ ;  /* 0xffffffff080b1810 */ /* 0x000fca0007ffe0ff */
[----:B------:R-:W-:Y:S02]  /*2b30*/  @P0 IMAD.MOV.U32 R8, RZ, RZ, R11 ;  /* 0x000000ffff080224 */ /* 0x000fe400078e000b */
[----:B--2---:R-:W-:Y:S01]  /*2b40*/  @!P0 FMUL R5, R7, R16 ;  /* 0x0000001007058220 */ /* 0x004fe20000400000 */
[----:B------:R-:W-:Y:S01]  /*2b50*/  @!P0 IMAD.MOV.U32 R16, RZ, RZ, R22 ;  /* 0x000000ffff108224 */ /* 0x000fe200078e0016 */
[----:B------:R-:W-:Y:S01]  /*2b60*/  @P0 MOV R16, R24 ;  /* 0x0000001800100202 */ /* 0x000fe20000000f00 */
[----:B------:R-:W-:Y:S01]  /*2b70*/  @!P0 FADD R22, R22, R13 ;  /* 0x0000000d16168221 */ /* 0x000fe20000000000 */
[----:B------:R-:W-:Y:S01]  /*2b80*/  @P0 FADD R24, R24, R9 ;  /* 0x0000000918180221 */ /* 0x000fe20000000000 */
[----:B---3--:R-:W-:-:S07]  /*2b90*/  @P0 FMUL R5, R27, R20 ;  /* 0x000000141b050220 */ /* 0x008fce0000400000 */
.L_x_85:
[----:B------:R-:W-:Y:S05]  /*2ba0*/  BSYNC.RECONVERGENT B0 ;  /* 0x0000000000007941 */ /* 0x000fea0003800200 */
.L_x_83:
[----:B------:R-:W-:Y:S01]  /*2bb0*/  ISETP.GE.AND P0, PT, R12, UR14, PT ;  /* 0x0000000e0c007c0c */ /* 0x000fe2000bf06270 */
[----:B------:R-:W-:Y:S01]  /*2bc0*/  FADD R0, R0, R5 ;  /* 0x0000000500007221 */ /* 0x000fe20000000000 */
[----:B------:R-:W-:Y:S02]  /*2bd0*/  ISETP.GT.AND P1, PT, R12, -0x1, PT ;  /* 0xffffffff0c00780c */ /* 0x000fe40003f24270 */
[----:B------:R-:W-:-:S11]  /*2be0*/  FMNMX3 R11, R22, R24, R21, PT ;  /* 0x00000018160b7276 */ /* 0x000fd60003800015 */
[----:B------:R-:W-:Y:S05]  /*2bf0*/  @!P0 BRA P1, `(.L_x_86) ;  /* 0xfffffffc00188947 */ /* 0x000fea000083ffff */
.L_x_72:
[----:B------:R-:W-:Y:S05]  /*2c00*/  BSYNC.RECONVERGENT B3 ;  /* 0x0000000000037941 */ /* 0x000fea0003800200 */
.L_x_71:
[----:B0-----:R-:W0:Y:S02]  /*2c10*/  LDC.64 R2, c[0x0][0x390] ;  /* 0x0000e400ff027b82 */ /* 0x001e240000000a00 */
[----:B0-----:R-:W-:-:S05]  /*2c20*/  IMAD.WIDE R2, R4, 0x4, R2 ;  /* 0x0000000404027825 */ /* 0x001fca00078e0202 */
[----:B------:R-:W-:Y:S01]  /*2c30*/  STG.E desc[UR12][R2.64], R0 ;  /* 0x0000000002007986 */ /* 0x000fe2000c10190c */
[----:B------:R-:W-:Y:S05]  /*2c40*/  EXIT ;  /* 0x000000000000794d */ /* 0x000fea0003800000 */
        .weak           $__internal_0_$__cuda_sm20_div_rn_f64_full
        .type           $__internal_0_$__cuda_sm20_div_rn_f64_full,@function
        .size           $__internal_0_$__cuda_sm20_div_rn_f64_full,($__internal_1_$__cuda_sm20_sqrt_rn_f32_slowpath - $__internal_0_$__cuda_sm20_div_rn_f64_full)
$__internal_0_$__cuda_sm20_div_rn_f64_full:
[----:B------:R-:W-:Y:S01]  /*2c50*/  FSETP.GEU.AND P2, PT, |R29|, 1.469367938527859385e-39, PT ;  /* 0x001000001d00780b */ /* 0x000fe20003f4e200 */
[----:B------:R-:W-:Y:S01]  /*2c60*/  BSSY.RECONVERGENT B1, `(.L_x_87) ;  /* 0x0000058000017945 */ /* 0x000fe20003800200 */
[C---:B------:R-:W-:Y:S02]  /*2c70*/  FSETP.GEU.AND P0, PT, |R3|.reuse, 1.469367938527859385e-39, PT ;  /* 0x001000000300780b */ /* 0x040fe40003f0e200 */
[----:B------:R-:W-:Y:S02]  /*2c80*/  LOP3.LUT R32, R3, 0x800fffff, RZ, 0xc0, !PT ;  /* 0x800fffff03207812 */ /* 0x000fe400078ec0ff */
[----:B------:R-:W-:Y:S02]  /*2c90*/  MOV R26, R2 ;  /* 0x00000002001a7202 */ /* 0x000fe40000000f00 */
[----:B------:R-:W-:Y:S02]  /*2ca0*/  MOV R27, R3 ;  /* 0x00000003001b7202 */ /* 0x000fe40000000f00 */
[----:B------:R-:W-:Y:S01]  /*2cb0*/  LOP3.LUT R33, R32, 0x3ff00000, RZ, 0xfc, !PT ;  /* 0x3ff0000020217812 */ /* 0x000fe200078efcff */
[----:B------:R-:W-:Y:S01]  /*2cc0*/  IMAD.MOV.U32 R32, RZ, RZ, R2 ;  /* 0x000000ffff207224 */ /* 0x000fe200078e0002 */
[----:B------:R-:W-:-:S02]  /*2cd0*/  LOP3.LUT R19, R29, 0x7ff00000, RZ, 0xc0, !PT ;  /* 0x7ff000001d137812 */ /* 0x000fc400078ec0ff */
[----:B------:R-:W-:Y:S01]  /*2ce0*/  @!P2 LOP3.LUT R20, R27, 0x7ff00000, RZ, 0xc0, !PT ;  /* 0x7ff000001b14a812 */ /* 0x000fe200078ec0ff */
[----:B------:R-:W-:Y:S01]  /*2cf0*/  @!P0 DMUL R32, R26, 8.98846567431157953865e+307 ;  /* 0x7fe000001a208828 */ /* 0x000fe20000000000 */
[----:B------:R-:W-:Y:S02]  /*2d00*/  LOP3.LUT R36, R3, 0x7ff00000, RZ, 0xc0, !PT ;  /* 0x7ff0000003247812 */ /* 0x000fe400078ec0ff */
[C---:B------:R-:W-:Y:S02]  /*2d10*/  @!P2 ISETP.GE.U32.AND P3, PT, R19.reuse, R20, PT ;  /* 0x000000141300a20c */ /* 0x040fe40003f66070 */
[----:B------:R-:W-:Y:S01]  /*2d20*/  MOV R20, 0x1ca00000 ;  /* 0x1ca0000000147802 */ /* 0x000fe20000000f00 */
[----:B------:R-:W0:Y:S01]  /*2d30*/  MUFU.RCP64H R39, R33 ;  /* 0x0000002100277308 */ /* 0x000e220000001800 */
[----:B------:R-:W-:Y:S02]  /*2d40*/  ISETP.GE.U32.AND P1, PT, R19, R36, PT ;  /* 0x000000241300720c */ /* 0x000fe40003f26070 */
[----:B------:R-:W-:-:S02]  /*2d50*/  @!P2 SEL R3, R20, 0x63400000, !P3 ;  /* 0x634000001403a807 */ /* 0x000fc40005800000 */
[----:B------:R-:W-:Y:S02]  /*2d60*/  SEL R31, R20, 0x63400000, !P1 ;  /* 0x63400000141f7807 */ /* 0x000fe40004800000 */
[--C-:B------:R-:W-:Y:S02]  /*2d70*/  @!P2 LOP3.LUT R2, R3, 0x80000000, R29.reuse, 0xf8, !PT ;  /* 0x800000000302a812 */ /* 0x100fe400078ef81d */
[----:B------:R-:W-:Y:S02]  /*2d80*/  LOP3.LUT R31, R31, 0x800fffff, R29, 0xf8, !PT ;  /* 0x800fffff1f1f7812 */ /* 0x000fe400078ef81d */
[----:B------:R-:W-:Y:S01]  /*2d90*/  @!P2 LOP3.LUT R3, R2, 0x100000, RZ, 0xfc, !PT ;  /* 0x001000000203a812 */ /* 0x000fe200078efcff */
[----:B------:R-:W-:Y:S01]  /*2da0*/  @!P2 IMAD.MOV.U32 R2, RZ, RZ, RZ ;  /* 0x000000ffff02a224 */ /* 0x000fe200078e00ff */
[----:B------:R-:W-:Y:S02]  /*2db0*/  MOV R30, R28 ;  /* 0x0000001c001e7202 */ /* 0x000fe40000000f00 */
[----:B------:R-:W-:-:S02]  /*2dc0*/  MOV R38, 0x1 ;  /* 0x0000000100267802 */ /* 0x000fc40000000f00 */
[----:B------:R-:W-:Y:S02]  /*2dd0*/  MOV R23, R19 ;  /* 0x0000001300177202 */ /* 0x000fe40000000f00 */
[----:B------:R-:W-:Y:S01]  /*2de0*/  @!P2 DFMA R30, R30, 2, -R2 ;  /* 0x400000001e1ea82b */ /* 0x000fe20000000802 */
[----:B------:R-:W-:Y:S01]  /*2df0*/  @!P0 LOP3.LUT R36, R33, 0x7ff00000, RZ, 0xc0, !PT ;  /* 0x7ff0000021248812 */ /* 0x000fe200078ec0ff */
[----:B0-----:R-:W-:-:S08]  /*2e00*/  DFMA R2, R38, -R32, 1 ;  /* 0x3ff000002602742b */ /* 0x001fd00000000820 */
[----:B------:R-:W-:Y:S01]  /*2e10*/  DFMA R2, R2, R2, R2 ;  /* 0x000000020202722b */ /* 0x000fe20000000002 */
[----:B------:R-:W-:-:S05]  /*2e20*/  @!P2 LOP3.LUT R23, R31, 0x7ff00000, RZ, 0xc0, !PT ;  /* 0x7ff000001f17a812 */ /* 0x000fca00078ec0ff */
[----:B------:R-:W-:Y:S02]  /*2e30*/  VIADD R25, R23, 0xffffffff ;  /* 0xffffffff17197836 */ /* 0x000fe40000000000 */
[----:B------:R-:W-:-:S03]  /*2e40*/  DFMA R2, R38, R2, R38 ;  /* 0x000000022602722b */ /* 0x000fc60000000026 */
[----:B------:R-:W-:Y:S02]  /*2e50*/  ISETP.GT.U32.AND P0, PT, R25, 0x7feffffe, PT ;  /* 0x7feffffe1900780c */ /* 0x000fe40003f04070 */
[----:B------:R-:W-:-:S03]  /*2e60*/  IADD3 R25, PT, PT, R36, -0x1, RZ ;  /* 0xffffffff24197810 */ /* 0x000fc60007ffe0ff */
[----:B------:R-:W-:Y:S01]  /*2e70*/  DFMA R40, R2, -R32, 1 ;  /* 0x3ff000000228742b */ /* 0x000fe20000000820 */
[----:B------:R-:W-:-:S07]  /*2e80*/  ISETP.GT.U32.OR P0, PT, R25, 0x7feffffe, P0 ;  /* 0x7feffffe1900780c */ /* 0x000fce0000704470 */
[----:B------:R-:W-:-:S08]  /*2e90*/  DFMA R40, R2, R40, R2 ;  /* 0x000000280228722b */ /* 0x000fd00000000002 */
[----:B------:R-:W-:-:S08]  /*2ea0*/  DMUL R38, R40, R30 ;  /* 0x0000001e28267228 */ /* 0x000fd00000000000 */
[----:B------:R-:W-:-:S08]  /*2eb0*/  DFMA R2, R38, -R32, R30 ;  /* 0x800000202602722b */ /* 0x000fd0000000001e */
[----:B------:R-:W-:Y:S01]  /*2ec0*/  DFMA R2, R40, R2, R38 ;  /* 0x000000022802722b */ /* 0x000fe20000000026 */
[----:B------:R-:W-:Y:S10]  /*2ed0*/  @P0 BRA `(.L_x_88) ;  /* 0x00000000006c0947 */ /* 0x000ff40003800000 */
[----:B------:R-:W-:-:S04]  /*2ee0*/  LOP3.LUT R28, R27, 0x7ff00000, RZ, 0xc0, !PT ;  /* 0x7ff000001b1c7812 */ /* 0x000fc800078ec0ff */
[CC--:B------:R-:W-:Y:S02]  /*2ef0*/  VIADDMNMX R23, R19.reuse, -R28.reuse, 0xb9600000, !PT ;  /* 0xb960000013177446 */ /* 0x0c0fe4000780091c */
[----:B------:R-:W-:Y:S02]  /*2f00*/  ISETP.GE.U32.AND P0, PT, R19, R28, PT ;  /* 0x0000001c1300720c */ /* 0x000fe40003f06070 */
[----:B------:R-:W-:Y:S02]  /*2f10*/  VIMNMX R19, PT, PT, R23, 0x46a00000, PT ;  /* 0x46a0000017137848 */ /* 0x000fe40003fe0100 */
[----:B------:R-:W-:Y:S02]  /*2f20*/  SEL R20, R20, 0x63400000, !P0 ;  /* 0x6340000014147807 */ /* 0x000fe40004000000 */
[----:B------:R-:W-:Y:S02]  /*2f30*/  MOV R28, RZ ;  /* 0x000000ff001c7202 */ /* 0x000fe40000000f00 */
[----:B------:R-:W-:-:S05]  /*2f40*/  IADD3 R19, PT, PT, -R20, R19, RZ ;  /* 0x0000001314137210 */ /* 0x000fca0007ffe1ff */
[----:B------:R-:W-:-:S06]  /*2f50*/  VIADD R29, R19, 0x7fe00000 ;  /* 0x7fe00000131d7836 */ /* 0x000fcc0000000000 */
[----:B------:R-:W-:-:S10]  /*2f60*/  DMUL R38, R2, R28 ;  /* 0x0000001c02267228 */ /* 0x000fd40000000000 */
[----:B------:R-:W-:-:S13]  /*2f70*/  FSETP.GTU.AND P0, PT, |R39|, 1.469367938527859385e-39, PT ;  /* 0x001000002700780b */ /* 0x000fda0003f0c200 */
[----:B------:R-:W-:Y:S05]  /*2f80*/  @P0 BRA `(.L_x_89) ;  /* 0x0000000000940947 */ /* 0x000fea0003800000 */
[----:B------:R-:W-:Y:S01]  /*2f90*/  DFMA R30, R2, -R32, R30 ;  /* 0x80000020021e722b */ /* 0x000fe2000000001e */
[----:B------:R-:W-:-:S09]  /*2fa0*/  MOV R28, RZ ;  /* 0x000000ff001c7202 */ /* 0x000fd20000000f00 */
[C---:B------:R-:W-:Y:S02]  /*2fb0*/  FSETP.NEU.AND P0, PT, R31.reuse, RZ, PT ;  /* 0x000000ff1f00720b */ /* 0x040fe40003f0d000 */
[----:B------:R-:W-:-:S04]  /*2fc0*/  LOP3.LUT R23, R31, 0x80000000, R27, 0x48, !PT ;  /* 0x800000001f177812 */ /* 0x000fc800078e481b */
[----:B------:R-:W-:-:S07]  /*2fd0*/  LOP3.LUT R29, R23, R29, RZ, 0xfc, !PT ;  /* 0x0000001d171d7212 */ /* 0x000fce00078efcff */
[----:B------:R-:W-:Y:S05]  /*2fe0*/  @!P0 BRA `(.L_x_89) ;  /* 0x00000000007c8947 */ /* 0x000fea0003800000 */
[----:B------:R-:W-:Y:S01]  /*2ff0*/  IMAD.MOV R27, RZ, RZ, -R19 ;  /* 0x000000ffff1b7224 */ /* 0x000fe200078e0a13 */
[----:B------:R-:W-:Y:S02]  /*3000*/  MOV R26, RZ ;  /* 0x000000ff001a7202 */ /* 0x000fe40000000f00 */
[----:B------:R-:W-:-:S04]  /*3010*/  IADD3 R19, PT, PT, -R19, -0x43300000, RZ ;  /* 0xbcd0000013137810 */ /* 0x000fc80007ffe1ff */
[----:B------:R-:W-:Y:S02]  /*3020*/  DFMA R26, R38, -R26, R2 ;  /* 0x8000001a261a722b */ /* 0x000fe40000000002 */
[----:B------:R-:W-:-:S08]  /*3030*/  DMUL.RP R2, R2, R28 ;  /* 0x0000001c02027228 */ /* 0x000fd00000008000 */
[----:B------:R-:W-:Y:S02]  /*3040*/  FSETP.NEU.AND P0, PT, |R27|, R19, PT ;  /* 0x000000131b00720b */ /* 0x000fe40003f0d200 */
[----:B------:R-:W-:Y:S02]  /*3050*/  LOP3.LUT R23, R3, R23, RZ, 0x3c, !PT ;  /* 0x0000001703177212 */ /* 0x000fe400078e3cff */
[----:B------:R-:W-:Y:S02]  /*3060*/  FSEL R38, R2, R38, !P0 ;  /* 0x0000002602267208 */ /* 0x000fe40004000000 */
[----:B------:R-:W-:Y:S01]  /*3070*/  FSEL R39, R23, R39, !P0 ;  /* 0x0000002717277208 */ /* 0x000fe20004000000 */
[----:B------:R-:W-:Y:S06]  /*3080*/  BRA `(.L_x_89) ;  /* 0x0000000000547947 */ /* 0x000fec0003800000 */
.L_x_88:
[----:B------:R-:W-:-:S14]  /*3090*/  DSETP.NAN.AND P0, PT, R28, R28, PT ;  /* 0x0000001c1c00722a */ /* 0x000fdc0003f08000 */
[----:B------:R-:W-:Y:S05]  /*30a0*/  @P0 BRA `(.L_x_90) ;  /* 0x0000000000440947 */ /* 0x000fea0003800000 */
[----:B------:R-:W-:-:S14]  /*30b0*/  DSETP.NAN.AND P0, PT, R26, R26, PT ;  /* 0x0000001a1a00722a */ /* 0x000fdc0003f08000 */
[----:B------:R-:W-:Y:S05]  /*30c0*/  @P0 BRA `(.L_x_91) ;  /* 0x0000000000300947 */ /* 0x000fea0003800000 */
[----:B------:R-:W-:Y:S01]  /*30d0*/  ISETP.NE.AND P0, PT, R23, R36, PT ;  /* 0x000000241700720c */ /* 0x000fe20003f05270 */
[----:B------:R-:W-:Y:S01]  /*30e0*/  IMAD.MOV.U32 R39, RZ, RZ, -0x80000 ;  /* 0xfff80000ff277424 */ /* 0x000fe200078e00ff */
[----:B------:R-:W-:-:S11]  /*30f0*/  MOV R38, 0x0 ;  /* 0x0000000000267802 */ /* 0x000fd60000000f00 */
[----:B------:R-:W-:Y:S05]  /*3100*/  @!P0 BRA `(.L_x_89) ;  /* 0x0000000000348947 */ /* 0x000fea0003800000 */
[----:B------:R-:W-:Y:S02]  /*3110*/  ISETP.NE.AND P0, PT, R23, 0x7ff00000, PT ;  /* 0x7ff000001700780c */ /* 0x000fe40003f05270 */
[----:B------:R-:W-:Y:S02]  /*3120*/  LOP3.LUT R39, R29, 0x80000000, R27, 0x48, !PT ;  /* 0x800000001d277812 */ /* 0x000fe400078e481b */
[----:B------:R-:W-:-:S13]  /*3130*/  ISETP.EQ.OR P0, PT, R36, RZ, !P0 ;  /* 0x000000ff2400720c */ /* 0x000fda0004702670 */
[----:B------:R-:W-:Y:S02]  /*3140*/  @P0 LOP3.LUT R2, R39, 0x7ff00000, RZ, 0xfc, !PT ;  /* 0x7ff0000027020812 */ /* 0x000fe400078efcff */
[----:B------:R-:W-:Y:S02]  /*3150*/  @!P0 MOV R38, RZ ;  /* 0x000000ff00268202 */ /* 0x000fe40000000f00 */
[----:B------:R-:W-:Y:S01]  /*3160*/  @P0 MOV R38, RZ ;  /* 0x000000ff00260202 */ /* 0x000fe20000000f00 */
[----:B------:R-:W-:Y:S01]  /*3170*/  @P0 IMAD.MOV.U32 R39, RZ, RZ, R2 ;  /* 0x000000ffff270224 */ /* 0x000fe200078e0002 */
[----:B------:R-:W-:Y:S06]  /*3180*/  BRA `(.L_x_89) ;  /* 0x0000000000147947 */ /* 0x000fec0003800000 */
.L_x_91:
[----:B------:R-:W-:Y:S02]  /*3190*/  LOP3.LUT R39, R27, 0x80000, RZ, 0xfc, !PT ;  /* 0x000800001b277812 */ /* 0x000fe400078efcff */
[----:B------:R-:W-:Y:S01]  /*31a0*/  MOV R38, R26 ;  /* 0x0000001a00267202 */ /* 0x000fe20000000f00 */
[----:B------:R-:W-:Y:S06]  /*31b0*/  BRA `(.L_x_89) ;  /* 0x0000000000087947 */ /* 0x000fec0003800000 */
.L_x_90:
[----:B------:R-:W-:Y:S02]  /*31c0*/  LOP3.LUT R39, R29, 0x80000, RZ, 0xfc, !PT ;  /* 0x000800001d277812 */ /* 0x000fe400078efcff */
[----:B------:R-:W-:-:S07]  /*31d0*/  MOV R38, R28 ;  /* 0x0000001c00267202 */ /* 0x000fce0000000f00 */
.L_x_89:
[----:B------:R-:W-:Y:S05]  /*31e0*/  BSYNC.RECONVERGENT B1 ;  /* 0x0000000000017941 */ /* 0x000fea0003800200 */
.L_x_87:
[----:B------:R-:W-:Y:S01]  /*31f0*/  MOV R2, R0 ;  /* 0x0000000000027202 */ /* 0x000fe20000000f00 */
[----:B------:R-:W-:Y:S01]  /*3200*/  IMAD.MOV.U32 R3, RZ, RZ, 0x0 ;  /* 0x00000000ff037424 */ /* 0x000fe200078e00ff */
[----:B------:R-:W-:Y:S01]  /*3210*/  MOV R27, R39 ;  /* 0x00000027001b7202 */ /* 0x000fe20000000f00 */
[----:B------:R-:W-:Y:S02]  /*3220*/  IMAD.MOV.U32 R26, RZ, RZ, R38 ;  /* 0x000000ffff1a7224 */ /* 0x000fe400078e0026 */
[----:B------:R-:W-:Y:S05]  /*3230*/  RET.REL.NODEC R2 `(_Z8traceRayPKfS0_PfS0_S0_PKiS0_ii) ;  /* 0xffffffcc02707950 */ /* 0x000fea0003c3ffff */
        .weak           $__internal_1_$__cuda_sm20_sqrt_rn_f32_slowpath
        .type           $__internal_1_$__cuda_sm20_sqrt_rn_f32_slowpath,@function
        .size           $__internal_1_$__cuda_sm20_sqrt_rn_f32_slowpath,($__internal_2_$__cuda_sm3x_div_rn_noftz_f32_slowpath - $__internal_1_$__cuda_sm20_sqrt_rn_f32_slowpath)
$__internal_1_$__cuda_sm20_sqrt_rn_f32_slowpath:
[----:B------:R-:W-:-:S13]  /*3240*/  LOP3.LUT P0, RZ, R0, 0x7fffffff, RZ, 0xc0, !PT ;  /* 0x7fffffff00ff7812 */ /* 0x000fda000780c0ff */
[----:B------:R-:W-:Y:S01]  /*3250*/  @!P0 MOV R2, R0 ;  /* 0x0000000000028202 */ /* 0x000fe20000000f00 */
[----:B------:R-:W-:Y:S06]  /*3260*/  @!P0 BRA `(.L_x_92) ;  /* 0x0000000000408947 */ /* 0x000fec0003800000 */
[----:B------:R-:W-:-:S13]  /*3270*/  FSETP.GEU.FTZ.AND P0, PT, R0, RZ, PT ;  /* 0x000000ff0000720b */ /* 0x000fda0003f1e000 */
[----:B------:R-:W-:Y:S01]  /*3280*/  @!P0 MOV R2, 0x7fffffff ;  /* 0x7fffffff00028802 */ /* 0x000fe20000000f00 */
[----:B------:R-:W-:Y:S06]  /*3290*/  @!P0 BRA `(.L_x_92) ;  /* 0x0000000000348947 */ /* 0x000fec0003800000 */
[----:B------:R-:W-:-:S13]  /*32a0*/  FSETP.GTU.FTZ.AND P0, PT, |R0|, +INF , PT ;  /* 0x7f8000000000780b */ /* 0x000fda0003f1c200 */
[----:B------:R-:W-:Y:S01]  /*32b0*/  @P0 FADD.FTZ R2, R0, 1 ;  /* 0x3f80000000020421 */ /* 0x000fe20000010000 */
[----:B------:R-:W-:Y:S06]  /*32c0*/  @P0 BRA `(.L_x_92) ;  /* 0x0000000000280947 */ /* 0x000fec0003800000 */
[----:B------:R-:W-:-:S13]  /*32d0*/  FSETP.NEU.FTZ.AND P0, PT, |R0|, +INF , PT ;  /* 0x7f8000000000780b */ /* 0x000fda0003f1d200 */
[----:B------:R-:W-:-:S04]  /*32e0*/  @P0 FFMA R3, R0, 1.84467440737095516160e+19, RZ ;  /* 0x5f80000000030823 */ /* 0x000fc800000000ff */
[----:B------:R-:W0:Y:S02]  /*32f0*/  @P0 MUFU.RSQ R2, R3 ;  /* 0x0000000300020308 */ /* 0x000e240000001400 */
[----:B0-----:R-:W-:Y:S01]  /*3300*/  @P0 FMUL.FTZ R20, R3, R2 ;  /* 0x0000000203140220 */ /* 0x001fe20000410000 */
[----:B------:R-:W-:Y:S01]  /*3310*/  @P0 FMUL.FTZ R15, R2, 0.5 ;  /* 0x3f000000020f0820 */ /* 0x000fe20000410000 */
[----:B------:R-:W-:Y:S02]  /*3320*/  @!P0 IMAD.MOV.U32 R2, RZ, RZ, R0 ;  /* 0x000000ffff028224 */ /* 0x000fe400078e0000 */
[----:B------:R-:W-:-:S04]  /*3330*/  @P0 FADD.FTZ R11, -R20, -RZ ;  /* 0x800000ff140b0221 */ /* 0x000fc80000010100 */
[----:B------:R-:W-:-:S04]  /*3340*/  @P0 FFMA R11, R20, R11, R3 ;  /* 0x0000000b140b0223 */ /* 0x000fc80000000003 */
[----:B------:R-:W-:-:S04]  /*3350*/  @P0 FFMA R11, R11, R15, R20 ;  /* 0x0000000f0b0b0223 */ /* 0x000fc80000000014 */
[----:B------:R-:W-:-:S07]  /*3360*/  @P0 FMUL.FTZ R2, R11, 2.3283064365386962891e-10 ;  /* 0x2f8000000b020820 */ /* 0x000fce0000410000 */
.L_x_92:
[----:B------:R-:W-:Y:S01]  /*3370*/  MOV R15, R2 ;  /* 0x00000002000f7202 */ /* 0x000fe20000000f00 */
[----:B------:R-:W-:Y:S01]  /*3380*/  IMAD.MOV.U32 R3, RZ, RZ, 0x0 ;  /* 0x00000000ff037424 */ /* 0x000fe200078e00ff */
[----:B------:R-:W-:-:S04]  /*3390*/  MOV R2, R19 ;  /* 0x0000001300027202 */ /* 0x000fc80000000f00 */
[----:B------:R-:W-:Y:S05]  /*33a0*/  RET.REL.NODEC R2 `(_Z8traceRayPKfS0_PfS0_S0_PKiS0_ii) ;  /* 0xffffffcc02147950 */ /* 0x000fea0003c3ffff */
        .weak           $__internal_2_$__cuda_sm3x_div_rn_noftz_f32_slowpath
        .type           $__internal_2_$__cuda_sm3x_div_rn_noftz_f32_slowpath,@function
        .size           $__internal_2_$__cuda_sm3x_div_rn_noftz_f32_slowpath,(.L_x_108 - $__internal_2_$__cuda_sm3x_div_rn_noftz_f32_slowpath)
$__internal_2_$__cuda_sm3x_div_rn_noftz_f32_slowpath:
[----:B------:R-:W-:Y:S01]  /*33b0*/  SHF.R.U32.HI R20, RZ, 0x17, R0 ;  /* 0x00000017ff147819 */ /* 0x000fe20000011600 */
[----:B------:R-:W-:Y:S01]  /*33c0*/  BSSY.RECONVERGENT B0, `(.L_x_93) ;  /* 0x0000063000007945 */ /* 0x000fe20003800200 */
[----:B------:R-:W-:Y:S02]  /*33d0*/  SHF.R.U32.HI R27, RZ, 0x17, R3 ;  /* 0x00000017ff1b7819 */ /* 0x000fe40000011603 */
[----:B------:R-:W-:Y:S02]  /*33e0*/  LOP3.LUT R20, R20, 0xff, RZ, 0xc0, !PT ;  /* 0x000000ff14147812 */ /* 0x000fe400078ec0ff */
[----:B------:R-:W-:Y:S02]  /*33f0*/  LOP3.LUT R27, R27, 0xff, RZ, 0xc0, !PT ;  /* 0x000000ff1b1b7812 */ /* 0x000fe400078ec0ff */
[----:B------:R-:W-:Y:S02]  /*3400*/  IADD3 R28, PT, PT, R20, -0x1, RZ ;  /* 0xffffffff141c7810 */ /* 0x000fe40007ffe0ff */
[----:B------:R-:W-:-:S02]  /*3410*/  IADD3 R23, PT, PT, R27, -0x1, RZ ;  /* 0xffffffff1b177810 */ /* 0x000fc40007ffe0ff */
[----:B------:R-:W-:-:S04]  /*3420*/  ISETP.GT.U32.AND P0, PT, R28, 0xfd, PT ;  /* 0x000000fd1c00780c */ /* 0x000fc80003f04070 */
[----:B------:R-:W-:-:S13]  /*3430*/  ISETP.GT.U32.OR P0, PT, R23, 0xfd, P0 ;  /* 0x000000fd1700780c */ /* 0x000fda0000704470 */
[----:B------:R-:W-:Y:S01]  /*3440*/  @!P0 IMAD.MOV.U32 R23, RZ, RZ, RZ ;  /* 0x000000ffff178224 */ /* 0x000fe200078e00ff */
[----:B------:R-:W-:Y:S06]  /*3450*/  @!P0 BRA `(.L_x_94) ;  /* 0x0000000000608947 */ /* 0x000fec0003800000 */
[----:B------:R-:W-:Y:S02]  /*3460*/  FSETP.GTU.FTZ.AND P0, PT, |R3|, +INF , PT ;  /* 0x7f8000000300780b */ /* 0x000fe40003f1c200 */
[----:B------:R-:W-:-:S04]  /*3470*/  FSETP.GTU.FTZ.AND P1, PT, |R0|, +INF , PT ;  /* 0x7f8000000000780b */ /* 0x000fc80003f3c200 */
[----:B------:R-:W-:-:S13]  /*3480*/  PLOP3.LUT P0, PT, P0, P1, PT, 0xf8, 0x8f ;  /* 0x00000000008f781c */ /* 0x000fda0000703f70 */
[----:B------:R-:W-:Y:S05]  /*3490*/  @P0 BRA `(.L_x_95) ;  /* 0x0000000400500947 */ /* 0x000fea0003800000 */
[----:B------:R-:W-:-:S13]  /*34a0*/  LOP3.LUT P0, RZ, R0, 0x7fffffff, R3, 0xc8, !PT ;  /* 0x7fffffff00ff7812 */ /* 0x000fda000780c803 */
[----:B------:R-:W-:Y:S05]  /*34b0*/  @!P0 BRA `(.L_x_96) ;  /* 0x0000000400408947 */ /* 0x000fea0003800000 */
[C---:B------:R-:W-:Y:S02]  /*34c0*/  FSETP.NEU.FTZ.AND P1, PT, |R3|.reuse, +INF , PT ;  /* 0x7f8000000300780b */ /* 0x040fe40003f3d200 */
[----:B------:R-:W-:Y:S02]  /*34d0*/  FSETP.NEU.FTZ.AND P2, PT, |R0|, +INF , PT ;  /* 0x7f8000000000780b */ /* 0x000fe40003f5d200 */
[----:B------:R-:W-:-:S11]  /*34e0*/  FSETP.NEU.FTZ.AND P0, PT, |R3|, +INF , PT ;  /* 0x7f8000000300780b */ /* 0x000fd60003f1d200 */
[----:B------:R-:W-:Y:S05]  /*34f0*/  @!P2 BRA !P1, `(.L_x_96) ;  /* 0x000000040030a947 */ /* 0x000fea0004800000 */
[----:B------:R-:W-:-:S04]  /*3500*/  LOP3.LUT P1, RZ, R3, 0x7fffffff, RZ, 0xc0, !PT ;  /* 0x7fffffff03ff7812 */ /* 0x000fc8000782c0ff */
[----:B------:R-:W-:-:S13]  /*3510*/  PLOP3.LUT P1, PT, P2, P1, PT, 0x2f, 0xf2 ;  /* 0x0000000000f2781c */ /* 0x000fda0001722577 */
[----:B------:R-:W-:Y:S05]  /*3520*/  @P1 BRA `(.L_x_97) ;  /* 0x00000004001c1947 */ /* 0x000fea0003800000 */
[----:B------:R-:W-:-:S04]  /*3530*/  LOP3.LUT P1, RZ, R0, 0x7fffffff, RZ, 0xc0, !PT ;  /* 0x7fffffff00ff7812 */ /* 0x000fc8000782c0ff */
[----:B------:R-:W-:-:S13]  /*3540*/  PLOP3.LUT P0, PT, P0, P1, PT, 0x2f, 0xf2 ;  /* 0x0000000000f2781c */ /* 0x000fda0000702577 */
[----:B------:R-:W-:Y:S05]  /*3550*/  @P0 BRA `(.L_x_98) ;  /* 0x0000000400040947 */ /* 0x000fea0003800000 */
[----:B------:R-:W-:Y:S02]  /*3560*/  IADD3 R23, PT, PT, R27, -0x1, RZ ;  /* 0xffffffff1b177810 */ /* 0x000fe40007ffe0ff */
[----:B------:R-:W-:Y:S02]  /*3570*/  ISETP.GE.AND P1, PT, R28, RZ, PT ;  /* 0x000000ff1c00720c */ /* 0x000fe40003f26270 */
[----:B------:R-:W-:-:S11]  /*3580*/  ISETP.GE.AND P0, PT, R23, RZ, PT ;  /* 0x000000ff1700720c */ /* 0x000fd60003f06270 */
[----:B------:R-:W-:Y:S02]  /*3590*/  @!P1 FFMA R0, R0, 1.84467440737095516160e+19, RZ ;  /* 0x5f80000000009823 */ /* 0x000fe400000000ff */
[----:B------:R-:W-:Y:S01]  /*35a0*/  @P0 MOV R23, RZ ;  /* 0x000000ff00170202 */ /* 0x000fe20000000f00 */
[----:B------:R-:W-:Y:S02]  /*35b0*/  @!P0 IMAD.MOV.U32 R23, RZ, RZ, -0x40 ;  /* 0xffffffc0ff178424 */ /* 0x000fe400078e00ff */
[----:B------:R-:W-:-:S03]  /*35c0*/  @!P0 FFMA R3, R3, 1.84467440737095516160e+19, RZ ;  /* 0x5f80000003038823 */ /* 0x000fc600000000ff */
[----:B------:R-:W-:-:S07]  /*35d0*/  @!P1 IADD3 R23, PT, PT, R23, 0x40, RZ ;  /* 0x0000004017179810 */ /* 0x000fce0007ffe0ff */
.L_x_94:
[----:B------:R-:W-:Y:S01]  /*35e0*/  LEA R29, R20, 0xc0800000, 0x17 ;  /* 0xc0800000141d7811 */ /* 0x000fe200078eb8ff */
[----:B------:R-:W-:Y:S01]  /*35f0*/  VIADD R27, R27, 0xffffff81 ;  /* 0xffffff811b1b7836 */ /* 0x000fe20000000000 */
[----:B------:R-:W-:Y:S02]  /*3600*/  BSSY.RECONVERGENT B1, `(.L_x_99) ;  /* 0x0000035000017945 */ /* 0x000fe40003800200 */
[----:B------:R-:W-:Y:S01]  /*3610*/  IADD3 R30, PT, PT, -R29, R0, RZ ;  /* 0x000000001d1e7210 */ /* 0x000fe20007ffe1ff */
[C---:B------:R-:W-:Y:S01]  /*3620*/  IMAD R0, R27.reuse, -0x800000, R3 ;  /* 0xff8000001b007824 */ /* 0x040fe200078e0203 */
[----:B------:R-:W-:Y:S02]  /*3630*/  IADD3 R20, PT, PT, R27, 0x7f, -R20 ;  /* 0x0000007f1b147810 */ /* 0x000fe40007ffe814 */
[----:B------:R-:W0:Y:S01]  /*3640*/  MUFU.RCP R28, R30 ;  /* 0x0000001e001c7308 */ /* 0x000e220000001000 */
[----:B------:R-:W-:Y:S01]  /*3650*/  FADD.FTZ R29, -R30, -RZ ;  /* 0x800000ff1e1d7221 */ /* 0x000fe20000010100 */
[----:B------:R-:W-:-:S03]  /*3660*/  IADD3 R23, PT, PT, R20, R23, RZ ;  /* 0x0000001714177210 */ /* 0x000fc60007ffe0ff */
[----:B0-----:R-:W-:-:S04]  /*3670*/  FFMA R31, R28, R29, 1 ;  /* 0x3f8000001c1f7423 */ /* 0x001fc8000000001d */
[----:B------:R-:W-:-:S04]  /*3680*/  FFMA R31, R28, R31, R28 ;  /* 0x0000001f1c1f7223 */ /* 0x000fc8000000001c */
[----:B------:R-:W-:-:S04]  /*3690*/  FFMA R28, R0, R31, RZ ;  /* 0x0000001f001c7223 */ /* 0x000fc800000000ff */
[----:B------:R-:W-:-:S04]  /*36a0*/  FFMA R3, R29, R28, R0 ;  /* 0x0000001c1d037223 */ /* 0x000fc80000000000 */
[----:B------:R-:W-:-:S04]  /*36b0*/  FFMA R28, R31, R3, R28 ;  /* 0x000000031f1c7223 */ /* 0x000fc8000000001c */
[----:B------:R-:W-:-:S04]  /*36c0*/  FFMA R29, R29, R28, R0 ;  /* 0x0000001c1d1d7223 */ /* 0x000fc80000000000 */
[----:B------:R-:W-:-:S05]  /*36d0*/  FFMA R0, R31, R29, R28 ;  /* 0x0000001d1f007223 */ /* 0x000fca000000001c */
[----:B------:R-:W-:-:S04]  /*36e0*/  SHF.R.U32.HI R3, RZ, 0x17, R0 ;  /* 0x00000017ff037819 */ /* 0x000fc80000011600 */
[----:B------:R-:W-:-:S04]  /*36f0*/  LOP3.LUT R20, R3, 0xff, RZ, 0xc0, !PT ;  /* 0x000000ff03147812 */ /* 0x000fc800078ec0ff */
[----:B------:R-:W-:-:S05]  /*3700*/  IADD3 R3, PT, PT, R20, R23, RZ ;  /* 0x0000001714037210 */ /* 0x000fca0007ffe0ff */
[----:B------:R-:W-:-:S05]  /*3710*/  VIADD R20, R3, 0xffffffff ;  /* 0xffffffff03147836 */ /* 0x000fca0000000000 */
[----:B------:R-:W-:-:S13]  /*3720*/  ISETP.GE.U32.AND P0, PT, R20, 0xfe, PT ;  /* 0x000000fe1400780c */ /* 0x000fda0003f06070 */
[----:B------:R-:W-:Y:S05]  /*3730*/  @!P0 BRA `(.L_x_100) ;  /* 0x0000000000808947 */ /* 0x000fea0003800000 */
[----:B------:R-:W-:-:S13]  /*3740*/  ISETP.GT.AND P0, PT, R3, 0xfe, PT ;  /* 0x000000fe0300780c */ /* 0x000fda0003f04270 */
[----:B------:R-:W-:Y:S05]  /*3750*/  @P0 BRA `(.L_x_101) ;  /* 0x00000000006c0947 */ /* 0x000fea0003800000 */
[----:B------:R-:W-:-:S13]  /*3760*/  ISETP.GE.AND P0, PT, R3, 0x1, PT ;  /* 0x000000010300780c */ /* 0x000fda0003f06270 */
[----:B------:R-:W-:Y:S05]  /*3770*/  @P0 BRA `(.L_x_102) ;  /* 0x0000000000740947 */ /* 0x000fea0003800000 */
[----:B------:R-:W-:Y:S02]  /*3780*/  ISETP.GE.AND P0, PT, R3, -0x18, PT ;  /* 0xffffffe80300780c */ /* 0x000fe40003f06270 */
[----:B------:R-:W-:-:S11]  /*3790*/  LOP3.LUT R0, R0, 0x80000000, RZ, 0xc0, !PT ;  /* 0x8000000000007812 */ /* 0x000fd600078ec0ff */
[----:B------:R-:W-:Y:S05]  /*37a0*/  @!P0 BRA `(.L_x_102) ;  /* 0x0000000000688947 */ /* 0x000fea0003800000 */
[-CC-:B------:R-:W-:Y:S01]  /*37b0*/  FFMA.RZ R20, R31, R29.reuse, R28.reuse ;  /* 0x0000001d1f147223 */ /* 0x180fe2000000c01c */
[----:B------:R-:W-:Y:S01]  /*37c0*/  IADD3 R27, PT, PT, R3, 0x20, RZ ;  /* 0x00000020031b7810 */ /* 0x000fe20007ffe0ff */
[CCC-:B------:R-:W-:Y:S01]  /*37d0*/  FFMA.RP R23, R31.reuse, R29.reuse, R28.reuse ;  /* 0x0000001d1f177223 */ /* 0x1c0fe2000000801c */
[----:B------:R-:W-:Y:S01]  /*37e0*/  FFMA.RM R28, R31, R29, R28 ;  /* 0x0000001d1f1c7223 */ /* 0x000fe2000000401c */
[C---:B------:R-:W-:Y:S02]  /*37f0*/  ISETP.NE.AND P2, PT, R3.reuse, RZ, PT ;  /* 0x000000ff0300720c */ /* 0x040fe40003f45270 */
[----:B------:R-:W-:Y:S02]  /*3800*/  LOP3.LUT R20, R20, 0x7fffff, RZ, 0xc0, !PT ;  /* 0x007fffff14147812 */ /* 0x000fe400078ec0ff */
[----:B------:R-:W-:Y:S02]  /*3810*/  ISETP.NE.AND P1, PT, R3, RZ, PT ;  /* 0x000000ff0300720c */ /* 0x000fe40003f25270 */
[----:B------:R-:W-:-:S02]  /*3820*/  LOP3.LUT R20, R20, 0x800000, RZ, 0xfc, !PT ;  /* 0x0080000014147812 */ /* 0x000fc400078efcff */
[----:B------:R-:W-:Y:S02]  /*3830*/  IADD3 R3, PT, PT, -R3, RZ, RZ ;  /* 0x000000ff03037210 */ /* 0x000fe40007ffe1ff */
[----:B------:R-:W-:Y:S02]  /*3840*/  SHF.L.U32 R27, R20, R27, RZ ;  /* 0x0000001b141b7219 */ /* 0x000fe400000006ff */
[----:B------:R-:W-:Y:S02]  /*3850*/  FSETP.NEU.FTZ.AND P0, PT, R23, R28, PT ;  /* 0x0000001c1700720b */ /* 0x000fe40003f1d000 */
[----:B------:R-:W-:Y:S02]  /*3860*/  SEL R3, R3, RZ, P2 ;  /* 0x000000ff03037207 */ /* 0x000fe40001000000 */
[----:B------:R-:W-:Y:S02]  /*3870*/  ISETP.NE.AND P1, PT, R27, RZ, P1 ;  /* 0x000000ff1b00720c */ /* 0x000fe40000f25270 */
[----:B------:R-:W-:-:S02]  /*3880*/  SHF.R.U32.HI R28, RZ, R3, R20 ;  /* 0x00000003ff1c7219 */ /* 0x000fc40000011614 */
[----:B------:R-:W-:Y:S02]  /*3890*/  PLOP3.LUT P0, PT, P0, P1, PT, 0xf8, 0x8f ;  /* 0x00000000008f781c */ /* 0x000fe40000703f70 */
[----:B------:R-:W-:Y:S02]  /*38a0*/  SHF.R.U32.HI R20, RZ, 0x1, R28 ;  /* 0x00000001ff147819 */ /* 0x000fe4000001161c */
[----:B------:R-:W-:-:S04]  /*38b0*/  SEL R3, RZ, 0x1, !P0 ;  /* 0x00000001ff037807 */ /* 0x000fc80004000000 */
[----:B------:R-:W-:-:S04]  /*38c0*/  LOP3.LUT R3, R3, 0x1, R20, 0xf8, !PT ;  /* 0x0000000103037812 */ /* 0x000fc800078ef814 */
[----:B------:R-:W-:-:S05]  /*38d0*/  LOP3.LUT R3, R3, R28, RZ, 0xc0, !PT ;  /* 0x0000001c03037212 */ /* 0x000fca00078ec0ff */
[----:B------:R-:W-:-:S05]  /*38e0*/  IMAD.IADD R3, R20, 0x1, R3 ;  /* 0x0000000114037824 */ /* 0x000fca00078e0203 */
[----:B------:R-:W-:Y:S01]  /*38f0*/  LOP3.LUT R0, R3, R0, RZ, 0xfc, !PT ;  /* 0x0000000003007212 */ /* 0x000fe200078efcff */
[----:B------:R-:W-:Y:S06]  /*3900*/  BRA `(.L_x_102) ;  /* 0x0000000000107947 */ /* 0x000fec0003800000 */
.L_x_101:
[----:B------:R-:W-:-:S04]  /*3910*/  LOP3.LUT R0, R0, 0x80000000, RZ, 0xc0, !PT ;  /* 0x8000000000007812 */ /* 0x000fc800078ec0ff */
[----:B------:R-:W-:Y:S01]  /*3920*/  LOP3.LUT R0, R0, 0x7f800000, RZ, 0xfc, !PT ;  /* 0x7f80000000007812 */ /* 0x000fe200078efcff */
[----:B------:R-:W-:Y:S06]  /*3930*/  BRA `(.L_x_102) ;  /* 0x0000000000047947 */ /* 0x000fec0003800000 */
.L_x_100:
[----:B------:R-:W-:-:S07]  /*3940*/  LEA R0, R23, R0, 0x17 ;  /* 0x0000000017007211 */ /* 0x000fce00078eb8ff */
.L_x_102:
[----:B------:R-:W-:Y:S05]  /*3950*/  BSYNC.RECONVERGENT B1 ;  /* 0x0000000000017941 */ /* 0x000fea0003800200 */
.L_x_99:
[----:B------:R-:W-:Y:S05]  /*3960*/  BRA `(.L_x_103) ;  /* 0x0000000000207947 */ /* 0x000fea0003800000 */
.L_x_98:
[----:B------:R-:W-:-:S04]  /*3970*/  LOP3.LUT R0, R0, 0x80000000, R3, 0x48, !PT ;  /* 0x8000000000007812 */ /* 0x000fc800078e4803 */
[----:B------:R-:W-:Y:S01]  /*3980*/  LOP3.LUT R0, R0, 0x7f800000, RZ, 0xfc, !PT ;  /* 0x7f80000000007812 */ /* 0x000fe200078efcff */
[----:B------:R-:W-:Y:S06]  /*3990*/  BRA `(.L_x_103) ;  /* 0x0000000000147947 */ /* 0x000fec0003800000 */
.L_x_97:
[----:B------:R-:W-:Y:S01]  /*39a0*/  LOP3.LUT R0, R0, 0x80000000, R3, 0x48, !PT ;  /* 0x8000000000007812 */ /* 0x000fe200078e4803 */
[----:B------:R-:W-:Y:S06]  /*39b0*/  BRA `(.L_x_103) ;  /* 0x00000000000c7947 */ /* 0x000fec0003800000 */
.L_x_96:
[----:B------:R-:W0:Y:S01]  /*39c0*/  MUFU.RSQ R0, -QNAN ;  /* 0xffc0000000007908 */ /* 0x000e220000001400 */
[----:B------:R-:W-:Y:S05]  /*39d0*/  BRA `(.L_x_103) ;  /* 0x0000000000047947 */ /* 0x000fea0003800000 */
.L_x_95:
[----:B------:R-:W-:-:S07]  /*39e0*/  FADD.FTZ R0, R3, R0 ;  /* 0x0000000003007221 */ /* 0x000fce0000010000 */
.L_x_103:
[----:B------:R-:W-:Y:S05]  /*39f0*/  BSYNC.RECONVERGENT B0 ;  /* 0x0000000000007941 */ /* 0x000fea0003800200 */
.L_x_93:
[----:B------:R-:W-:-:S04]  /*3a00*/  HFMA2 R3, -RZ, RZ, 0, 0 ;  /* 0x00000000ff037431 */ /* 0x000fc800000001ff */
[----:B0-----:R-:W-:Y:S05]  /*3a10*/  RET.REL.NODEC R2 `(_Z8traceRayPKfS0_PfS0_S0_PKiS0_ii) ;  /* 0xffffffc402787950 */ /* 0x001fea0003c3ffff */
.L_x_104:
[----:B------:R-:W-:-:S00]  /*3a20*/  BRA `(.L_x_104) ;  /* 0xfffffffc00fc7947 */ /* 0x000fc0000383ffff */
[----:B------:R-:W-:-:S00]  /*3a30*/  NOP ;  /* 0x0000000000007918 */ /* 0x000fc00000000000 */
        /* <DEDUP_REMOVED lines=12> */
.L_x_108:


//--------------------- .text._Z16backprojectPixeliiPfPKfS1_i --------------------------
	.section	.text._Z16backprojectPixeliiPfPKfS1_i,"ax",@progbits
	.align	128
        .global         _Z16backprojectPixeliiPfPKfS1_i
        .type           _Z16backprojectPixeliiPfPKfS1_i,@function
        .size           _Z16backprojectPixeliiPfPKfS1_i,(.L_x_110 - _Z16backprojectPixeliiPfPKfS1_i)
        .other          _Z16backprojectPixeliiPfPKfS1_i,@"STO_CUDA_ENTRY STV_DEFAULT"
_Z16backprojectPixeliiPfPKfS1_i:
.text._Z16backprojectPixeliiPfPKfS1_i:
[----:B------:R-:W-:Y:S01]  /*0000*/  LDC R1, c[0x0][0x37c] ;  /* 0x0000df00ff017b82 */ /* 0x000fe20000000800 */
[----:B------:R-:W0:Y:S07]  /*0010*/  S2R R3, SR_TID.Y ;  /* 0x0000000000037919 */ /* 0x000e2e0000002200 */
[----:B------:R-:W-:Y:S01]  /*0020*/  S2UR UR4, SR_CTAID.X ;  /* 0x00000000000479c3 */ /* 0x000fe20000002500 */
[----:B------:R-:W1:Y:S01]  /*0030*/  LDCU UR6, c[0x0][0x370] ;  /* 0x00006e00ff0677ac */ /* 0x000e620008000800 */
[----:B------:R-:W2:Y:S01]  /*0040*/  S2R R7, SR_TID.X ;  /* 0x0000000000077919 */ /* 0x000ea20000002100 */
[----:B------:R-:W2:Y:S05]  /*0050*/  LDCU UR7, c[0x0][0x360] ;  /* 0x00006c00ff0777ac */ /* 0x000eaa0008000800 */
[----:B------:R-:W1:Y:S08]  /*0060*/  S2UR UR5, SR_CTAID.Y ;  /* 0x00000000000579c3 */ /* 0x000e700000002600 */
[----:B------:R-:W0:Y:S08]  /*0070*/  LDC R0, c[0x0][0x364] ;  /* 0x0000d900ff007b82 */ /* 0x000e300000000800 */
[----:B------:R-:W3:Y:S01]  /*0080*/  LDC.64 R4, c[0x0][0x380] ;  /* 0x0000e000ff047b82 */ /* 0x000ee20000000a00 */
[----:B-1----:R-:W-:-:S06]  /*0090*/  UIMAD UR4, UR5, UR6, UR4 ;  /* 0x00000006050472a4 */ /* 0x002fcc000f8e0204 */
[----:B0-----:R-:W-:-:S04]  /*00a0*/  IMAD R0, R0, UR4, R3 ;  /* 0x0000000400007c24 */ /* 0x001fc8000f8e0203 */
[----:B--2---:R-:W-:Y:S02]  /*00b0*/  IMAD R0, R0, UR7, R7 ;  /* 0x0000000700007c24 */ /* 0x004fe4000f8e0207 */
[----:B---3--:R-:W-:-:S05]  /*00c0*/  IMAD R3, R5, R4, RZ ;  /* 0x0000000405037224 */ /* 0x008fca00078e02ff */
[----:B------:R-:W-:-:S13]  /*00d0*/  ISETP.GE.AND P0, PT, R0, R3, PT ;  /* 0x000000030000720c */ /* 0x000fda0003f06270 */
[----:B------:R-:W-:Y:S05]  /*00e0*/  @P0 EXIT ;  /* 0x000000000000094d */ /* 0x000fea0003800000 */
[----:B------:R-:W0:Y:S01]  /*00f0*/  LDC.64 R22, c[0x0][0x398] ;  /* 0x0000e600ff167b82 */ /* 0x000e220000000a00 */
[----:B------:R-:W0:Y:S07]  /*0100*/  LDCU.64 UR4, c[0x0][0x358] ;  /* 0x00006b00ff0477ac */ /* 0x000e2e0008000a00 */
[----:B------:R-:W1:Y:S01]  /*0110*/  LDC.64 R2, c[0x0][0x390] ;  /* 0x0000e400ff027b82 */ /* 0x000e620000000a00 */
[----:B------:R-:W-:Y:S01]  /*0120*/  IABS R20, R5 ;  /* 0x0000000500147213 */ /* 0x000fe20000000000 */
[----:B------:R-:W2:Y:S01]  /*0130*/  LDCU UR6, c[0x0][0x3a0] ;  /* 0x00007400ff0677ac */ /* 0x000ea20008000800 */
[----:B0-----:R-:W3:Y:S04]  /*0140*/  LDG.E R19, desc[UR4][R22.64+0x10] ;  /* 0x0000100416137981 */ /* 0x001ee8000c1e1900 */
[----:B------:R-:W4:Y:S04]  /*0150*/  LDG.E R4, desc[UR4][R22.64+0x4] ;  /* 0x0000040416047981 */ /* 0x000f28000c1e1900 */
[----:B------:R-:W5:Y:S04]  /*0160*/  LDG.E R11, desc[UR4][R22.64+0xc] ;  /* 0x00000c04160b7981 */ /* 0x000f68000c1e1900 */
[----:B------:R-:W2:Y:S04]  /*0170*/  LDG.E R15, desc[UR4][R22.64+0x1c] ;  /* 0x00001c04160f7981 */ /* 0x000ea8000c1e1900 */
[----:B------:R-:W2:Y:S04]  /*0180*/  LDG.E R17, desc[UR4][R22.64] ;  /* 0x0000000416117981 */ /* 0x000ea8000c1e1900 */
[----:B------:R-:W2:Y:S04]  /*0190*/  LDG.E R13, desc[UR4][R22.64+0x14] ;  /* 0x00001404160d7981 */ /* 0x000ea8000c1e1900 */
[----:B------:R-:W2:Y:S04]  /*01a0*/  LDG.E R16, desc[UR4][R22.64+0x18] ;  /* 0x0000180416107981 */ /* 0x000ea8000c1e1900 */
[----:B------:R-:W2:Y:S04]  /*01b0*/  LDG.E R14, desc[UR4][R22.64+0x8] ;  /* 0x00000804160e7981 */ /* 0x000ea8000c1e1900 */
[----:B------:R0:W2:Y:S04]  /*01c0*/  LDG.E R18, desc[UR4][R22.64+0x20] ;  /* 0x0000200416127981 */ /* 0x0000a8000c1e1900 */
[----:B-1----:R-:W2:Y:S04]  /*01d0*/  LDG.E R12, desc[UR4][R2.64+0x4] ;  /* 0x00000404020c7981 */ /* 0x002ea8000c1e1900 */
[----:B------:R-:W2:Y:S04]  /*01e0*/  LDG.E R9, desc[UR4][R2.64] ;  /* 0x0000000402097981 */ /* 0x000ea8000c1e1900 */
[----:B------:R-:W2:Y:S04]  /*01f0*/  LDG.E R10, desc[UR4][R2.64+0x8] ;  /* 0x00000804020a7981 */ /* 0x000ea8000c1e1900 */
[----:B------:R-:W2:Y:S01]  /*0200*/  LDG.E R8, desc[UR4][R2.64+0xc] ;  /* 0x00000c0402087981 */ /* 0x000ea2000c1e1900 */
[----:B------:R-:W1:Y:S08]  /*0210*/  I2F.RP R21, R20 ;  /* 0x0000001400157306 */ /* 0x000e700000209400 */
[----:B-1----:R-:W1:Y:S02]  /*0220*/  MUFU.RCP R21, R21 ;  /* 0x0000001500157308 */ /* 0x002e640000001000 */
[----:B-1----:R-:W-:-:S06]  /*0230*/  IADD3 R6, PT, PT, R21, 0xffffffe, RZ ;  /* 0x0ffffffe15067810 */ /* 0x002fcc0007ffe0ff */
[----:B------:R1:W0:Y:S02]  /*0240*/  F2I.FTZ.U32.TRUNC.NTZ R7, R6 ;  /* 0x0000000600077305 */ /* 0x000224000021f000 */
[----:B-1----:R-:W-:Y:S01]  /*0250*/  HFMA2 R6, -RZ, RZ, 0, 0 ;  /* 0x00000000ff067431 */ /* 0x002fe200000001ff */
[----:B0-----:R-:W-:-:S05]  /*0260*/  IADD3 R23, PT, PT, RZ, -R7, RZ ;  /* 0x80000007ff177210 */ /* 0x001fca0007ffe0ff */
[----:B------:R-:W-:Y:S01]  /*0270*/  IMAD R23, R23, R20, RZ ;  /* 0x0000001417177224 */ /* 0x000fe200078e02ff */
[----:B------:R-:W-:-:S03]  /*0280*/  IABS R22, R0 ;  /* 0x0000000000167213 */ /* 0x000fc60000000000 */
[----:B------:R-:W-:-:S06]  /*0290*/  IMAD.HI.U32 R7, R7, R23, R6 ;  /* 0x0000001707077227 */ /* 0x000fcc00078e0006 */
[----:B------:R-:W-:-:S05]  /*02a0*/  IMAD.HI.U32 R7, R7, R22, RZ ;  /* 0x0000001607077227 */ /* 0x000fca00078e00ff */
[----:B------:R-:W-:-:S05]  /*02b0*/  IADD3 R21, PT, PT, -R7, RZ, RZ ;  /* 0x000000ff07157210 */ /* 0x000fca0007ffe1ff */
[----:B------:R-:W-:-:S05]  /*02c0*/  IMAD R21, R20, R21, R22 ;  /* 0x0000001514157224 */ /* 0x000fca00078e0216 */
[----:B------:R-:W-:Y:S02]  /*02d0*/  ISETP.GT.U32.AND P2, PT, R20, R21, PT ;  /* 0x000000151400720c */ /* 0x000fe40003f44070 */
[----:B------:R-:W-:-:S11]  /*02e0*/  LOP3.LUT R6, R0, R5, RZ, 0x3c, !PT ;  /* 0x0000000500067212 */ /* 0x000fd600078e3cff */
[----:B------:R-:W-:-:S04]  /*02f0*/  @!P2 IADD3 R21, PT, PT, R21, -R20, RZ ;  /* 0x800000141515a210 */ /* 0x000fc80007ffe0ff */
[----:B------:R-:W-:Y:S02]  /*0300*/  ISETP.GE.U32.AND P0, PT, R21, R20, PT ;  /* 0x000000141500720c */ /* 0x000fe40003f06070 */
[----:B------:R-:W-:Y:S02]  /*0310*/  ISETP.GE.AND P1, PT, R6, RZ, PT ;  /* 0x000000ff0600720c */ /* 0x000fe40003f26270 */
[----:B------:R-:W-:Y:S02]  /*0320*/  @!P2 IADD3 R7, PT, PT, R7, 0x1, RZ ;  /* 0x000000010707a810 */ /* 0x000fe40007ffe0ff */
[----:B------:R-:W-:-:S07]  /*0330*/  ISETP.NE.AND P2, PT, R5, RZ, PT ;  /* 0x000000ff0500720c */ /* 0x000fce0003f45270 */
[----:B------:R-:W-:-:S04]  /*0340*/  @P0 IADD3 R7, PT, PT, R7, 0x1, RZ ;  /* 0x0000000107070810 */ /* 0x000fc80007ffe0ff */
[----:B------:R-:W-:Y:S02]  /*0350*/  @!P1 IADD3 R7, PT, PT, -R7, RZ, RZ ;  /* 0x000000ff07079210 */ /* 0x000fe40007ffe1ff */
[----:B------:R-:W-:-:S04]  /*0360*/  @!P2 LOP3.LUT R7, RZ, R5, RZ, 0x33, !PT ;  /* 0x00000005ff07a212 */ /* 0x000fc800078e33ff */
[----:B------:R-:W-:-:S05]  /*0370*/  IADD3 R6, PT, PT, -R7, RZ, RZ ;  /* 0x000000ff07067210 */ /* 0x000fca0007ffe1ff */
[----:B------:R-:W-:Y:S01]  /*0380*/  IMAD R5, R5, R6, R0 ;  /* 0x0000000605057224 */ /* 0x000fe200078e0200 */
[----:B------:R-:W-:-:S04]  /*0390*/  I2FP.F32.S32 R6, R7 ;  /* 0x0000000700067245 */ /* 0x000fc80000201400 */
[----:B------:R-:W-:-:S05]  /*03a0*/  I2FP.F32.S32 R20, R5 ;  /* 0x0000000500147245 */ /* 0x000fca0000201400 */
[----:B---3--:R-:W-:Y:S01]  /*03b0*/  FMUL R19, R20, R19 ;  /* 0x0000001314137220 */ /* 0x008fe20000400000 */
[----:B----4-:R-:W-:Y:S02]  /*03c0*/  FMUL R22, R4, R20 ;  /* 0x0000001404167220 */ /* 0x010fe40000400000 */
[----:B------:R-:W0:Y:S01]  /*03d0*/  LDC.64 R4, c[0x0][0x388] ;  /* 0x0000e200ff047b82 */ /* 0x000e220000000a00 */
[----:B-----5:R-:W-:Y:S01]  /*03e0*/  FFMA R24, R6, R11, R19 ;  /* 0x0000000b06187223 */ /* 0x020fe20000000013 */
[----:B--2---:R-:W-:Y:S01]  /*03f0*/  I2FP.F32.S32 R11, UR6 ;  /* 0x00000006000b7c45 */ /* 0x004fe20008201400 */
[----:B------:R-:W-:Y:S01]  /*0400*/  FMUL R15, R20, R15 ;  /* 0x0000000f140f7220 */ /* 0x000fe20000400000 */
[----:B------:R-:W-:Y:S01]  /*0410*/  FFMA R17, R17, R6, R22 ;  /* 0x0000000611117223 */ /* 0x000fe20000000016 */
[----:B------:R-:W-:Y:S02]  /*0420*/  FADD R24, R24, R13 ;  /* 0x0000000d18187221 */ /* 0x000fe40000000000 */
[----:B------:R-:W-:-:S02]  /*0430*/  FFMA R15, R6, R16, R15 ;  /* 0x00000010060f7223 */ /* 0x000fc4000000000f */
[----:B------:R-:W-:Y:S01]  /*0440*/  FMUL R7, R11, R24 ;  /* 0x000000180b077220 */ /* 0x000fe20000400000 */
[----:B------:R-:W-:Y:S01]  /*0450*/  FADD R6, R17, R14 ;  /* 0x0000000e11067221 */ /* 0x000fe20000000000 */
[----:B------:R-:W-:-:S03]  /*0460*/  FADD R18, R15, R18 ;  /* 0x000000120f127221 */ /* 0x000fc60000000000 */
[----:B------:R-:W-:Y:S01]  /*0470*/  FMUL R6, R11, R6 ;  /* 0x000000060b067220 */ /* 0x000fe20000400000 */
[----:B------:R-:W-:Y:S01]  /*0480*/  FMUL R13, R7, R12 ;  /* 0x0000000c070d7220 */ /* 0x000fe20000400000 */
[----:B------:R-:W-:-:S03]  /*0490*/  FMUL R11, R11, R18 ;  /* 0x000000120b0b7220 */ /* 0x000fc60000400000 */
[----:B------:R-:W-:Y:S01]  /*04a0*/  FFMA R12, R6, R9, R13 ;  /* 0x00000009060c7223 */ /* 0x000fe2000000000d */
[----:B------:R-:W-:-:S03]  /*04b0*/  LEA R13, R0, R0, 0x1 ;  /* 0x00000000000d7211 */ /* 0x000fc600078e08ff */
[----:B------:R-:W-:Y:S02]  /*04c0*/  FFMA R9, R11, R10, R12 ;  /* 0x0000000a0b097223 */ /* 0x000fe4000000000c */
[----:B0-----:R-:W-:-:S04]  /*04d0*/  IMAD.WIDE R4, R13, 0x4, R4 ;  /* 0x000000040d047825 */ /* 0x001fc800078e0204 */
[----:B------:R-:W-:-:S05]  /*04e0*/  FADD R9, R9, R8 ;  /* 0x0000000809097221 */ /* 0x000fca0000000000 */
[----:B------:R0:W-:Y:S04]  /*04f0*/  STG.E desc[UR4][R4.64], R9 ;  /* 0x0000000904007986 */ /* 0x0001e8000c101904 */
[----:B------:R-:W2:Y:S04]  /*0500*/  LDG.E R0, desc[UR4][R2.64+0x14] ;  /* 0x0000140402007981 */ /* 0x000ea8000c1e1900 */
[----:B------:R-:W3:Y:S04]  /*0510*/  LDG.E R13, desc[UR4][R2.64+0x10] ;  /* 0x00001004020d7981 */ /* 0x000ee8000c1e1900 */
[----:B------:R-:W4:Y:S04]  /*0520*/  LDG.E R8, desc[UR4][R2.64+0x18] ;  /* 0x0000180402087981 */ /* 0x000f28000c1e1900 */
[----:B------:R-:W5:Y:S01]  /*0530*/  LDG.E R17, desc[UR4][R2.64+0x1c] ;  /* 0x00001c0402117981 */ /* 0x000f62000c1e1900 */
[----:B--2---:R-:W-:-:S04]  /*0540*/  FMUL R15, R7, R0 ;  /* 0x00000000070f7220 */ /* 0x004fc80000400000 */
[----:B---3--:R-:W-:-:S04]  /*0550*/  FFMA R0, R6, R13, R15 ;  /* 0x0000000d06007223 */ /* 0x008fc8000000000f */
[----:B----4-:R-:W-:-:S04]  /*0560*/  FFMA R0, R11, R8, R0 ;  /* 0x000000080b007223 */ /* 0x010fc80000000000 */
[----:B-----5:R-:W-:-:S05]  /*0570*/  FADD R17, R0, R17 ;  /* 0x0000001100117221 */ /* 0x020fca0000000000 */
[----:B------:R-:W-:Y:S04]  /*0580*/  STG.E desc[UR4][R4.64+0x4], R17 ;  /* 0x0000041104007986 */ /* 0x000fe8000c101904 */
[----:B------:R-:W2:Y:S04]  /*0590*/  LDG.E R0, desc[UR4][R2.64+0x24] ;  /* 0x0000240402007981 */ /* 0x000ea8000c1e1900 */
[----:B0-----:R-:W3:Y:S04]  /*05a0*/  LDG.E R9, desc[UR4][R2.64+0x20] ;  /* 0x0000200402097981 */ /* 0x001ee8000c1e1900 */
[----:B------:R-:W4:Y:S04]  /*05b0*/  LDG.E R8, desc[UR4][R2.64+0x28] ;  /* 0x0000280402087981 */ /* 0x000f28000c1e1900 */
[----:B------:R-:W5:Y:S01]  /*05c0*/  LDG.E R13, desc[UR4][R2.64+0x2c] ;  /* 0x00002c04020d7981 */ /* 0x000f62000c1e1900 */
[----:B--2---:R-:W-:-:S04]  /*05d0*/  FMUL R7, R7, R0 ;  /* 0x0000000007077220 */ /* 0x004fc80000400000 */
[----:B---3--:R-:W-:-:S04]  /*05e0*/  FFMA R6, R6, R9, R7 ;  /* 0x0000000906067223 */ /* 0x008fc80000000007 */
[----:B----4-:R-:W-:-:S04]  /*05f0*/  FFMA R6, R11, R8, R6 ;  /* 0x000000080b067223 */ /* 0x010fc80000000006 */
[----:B-----5:R-:W-:-:S05]  /*0600*/  FADD R13, R6, R13 ;  /* 0x0000000d060d7221 */ /* 0x020fca0000000000 */
[----:B------:R-:W-:Y:S01]  /*0610*/  STG.E desc[UR4][R4.64+0x8], R13 ;  /* 0x0000080d04007986 */ /* 0x000fe2000c101904 */
[----:B------:R-:W-:Y:S05]  /*0620*/  EXIT ;  /* 0x000000000000794d */ /* 0x000fea0003800000 */
.L_x_105:
        /* <DEDUP_REMOVED lines=13> */
.L_x_110:


//--------------------- .nv.global.init           --------------------------
	.section	.nv.global.init,"aw",@progbits
	.align	4
.nv.global.init:
	.type		EPS_FLOAT32,@object
	.size		EPS_FLOAT32,(MAX_FLOAT32 - EPS_FLOAT32)
EPS_FLOAT32:
        /*0000*/ 	.byte	0x0f, 0x00, 0x80, 0x25
	.type		MAX_FLOAT32,@object
	.size		MAX_FLOAT32,(MIN_FLOAT32 - MAX_FLOAT32)
MAX_FLOAT32:
        /*0004*/ 	.byte	0x8b, 0xff, 0x7f, 0x7f
	.type		MIN_FLOAT32,@object
	.size		MIN_FLOAT32,(.L_1 - MIN_FLOAT32)
MIN_FLOAT32:
        /*0008*/ 	.byte	0x8b, 0xff, 0x7f, 0xff
.L_1:


//--------------------- .nv.shared.reserved.0     --------------------------
	.section	.nv.shared.reserved.0,"aw",@nobits
	.weak		__nv_reservedSMEM_offset_0_alias
	.size		__nv_reservedSMEM_offset_0_alias, 0, 64
	.other		__nv_reservedSMEM_offset_0_alias,@"STO_CUDA_RESERVED_SHARED STV_DEFAULT"
__nv_reservedSMEM_offset_0_alias:
	.zero		0
	.zero		64


//--------------------- .nv.constant0._Z8traceRayPKfS0_PfS0_S0_PKiS0_ii --------------------------
	.section	.nv.constant0._Z8traceRayPKfS0_PfS0_S0_PKiS0_ii,"a",@progbits
	.sectionflags	@""
	.align	4
.nv.constant0._Z8traceRayPKfS0_PfS0_S0_PKiS0_ii:
	.zero		960


//--------------------- .nv.constant0._Z16backprojectPixeliiPfPKfS1_i --------------------------
	.section	.nv.constant0._Z16backprojectPixeliiPfPKfS1_i,"a",@progbits
	.sectionflags	@""
	.align	4
.nv.constant0._Z16backprojectPixeliiPfPKfS1_i:
	.zero		932


//--------------------- SYMBOLS --------------------------

	.type		.nv.reservedSmem.offset0,@object
	.size		.nv.reservedSmem.offset0,0x4
